	.target	sm_80

	.elftype	@"ET_EXEC"


//--------------------- .note.nv.tkinfo           --------------------------
	.section	.note.nv.tkinfo,"",@"SHT_NOTE"
	.sectionflags	@"SHF_NOTE_NV_TKINFO"
	.tkinfo
        /*0018*/ 	.word	0x00000002
        /*0030*/ 	.string	""
        /*0030*/ 	.string	"ptxas"
        /*0030*/ 	.string	"Cuda compilation tools, release 13.0, V13.0.88"
        /*0030*/ 	.string	"Build cuda_13.0.r13.0/compiler.36424714_0"
        /*0030*/ 	.string	"-v  -suppress-debug-info  -lineinfo  -arch sm_80 "



//--------------------- .note.nv.cuinfo           --------------------------
	.section	.note.nv.cuinfo,"",@"SHT_NOTE"
	.sectionflags	@"SHF_NOTE_NV_CUINFO"
        /*0018*/ 	.short	0x0002
        /*001a*/ 	.short	0x0050
        /*001c*/ 	.short	0x0082
	.zero		2


//--------------------- .nv.info                  --------------------------
	.section	.nv.info,"",@"SHT_CUDA_INFO"
	.align	4


	//----- nvinfo : EIATTR_REGCOUNT
	.align		4
        /*0000*/ 	.byte	0x04, 0x2f
        /*0002*/ 	.short	(.L_2 - .L_1)
	.align		4
.L_1:
        /*0004*/ 	.word	index@(attn_fwd)
        /*0008*/ 	.word	0x0000006a


	//----- nvinfo : EIATTR_FRAME_SIZE
	.align		4
.L_2:
        /*000c*/ 	.byte	0x04, 0x11
        /*000e*/ 	.short	(.L_4 - .L_3)
	.align		4
.L_3:
        /*0010*/ 	.word	index@(attn_fwd)
        /*0014*/ 	.word	0x00000000


	//----- nvinfo : EIATTR_MIN_STACK_SIZE
	.align		4
.L_4:
        /*0018*/ 	.byte	0x04, 0x12
        /*001a*/ 	.short	(.L_6 - .L_5)
	.align		4
.L_5:
        /*001c*/ 	.word	index@(attn_fwd)
        /*0020*/ 	.word	0x00000000
.L_6:


//--------------------- .nv.info.attn_fwd         --------------------------
	.section	.nv.info.attn_fwd,"",@"SHT_CUDA_INFO"
	.sectionflags	@""
	.align	4


	//----- nvinfo : EIATTR_CUDA_API_VERSION
	.align		4
        /*0000*/ 	.byte	0x04, 0x37
        /*0002*/ 	.short	(.L_8 - .L_7)
.L_7:
        /*0004*/ 	.word	0x00000082


	//----- nvinfo : EIATTR_SW2861232_WAR
	.align		4
.L_8:
        /*0008*/ 	.byte	0x01, 0x35
	.zero		2


	//----- nvinfo : EIATTR_PARAM_CBANK
	.align		4
        /*000c*/ 	.byte	0x04, 0x0a
        /*000e*/ 	.short	(.L_10 - .L_9)
	.align		4
.L_9:
        /*0010*/ 	.word	index@(.nv.constant0.attn_fwd)
        /*0014*/ 	.short	0x0160
        /*0016*/ 	.short	0x0088


	//----- nvinfo : EIATTR_CBANK_PARAM_SIZE
	.align		4
.L_10:
        /*0018*/ 	.byte	0x03, 0x19
        /*001a*/ 	.short	0x0088


	//----- nvinfo : EIATTR_KPARAM_INFO
	.align		4
        /*001c*/ 	.byte	0x04, 0x17
        /*001e*/ 	.short	(.L_12 - .L_11)
.L_11:
        /*0020*/ 	.word	0x00000000
        /*0024*/ 	.short	0x0019
        /*0026*/ 	.short	0x0080
        /*0028*/ 	.byte	0x00, 0xf4, 0x21, 0x00


	//----- nvinfo : EIATTR_KPARAM_INFO
	.align		4
.L_12:
        /*002c*/ 	.byte	0x04, 0x17
        /*002e*/ 	.short	(.L_14 - .L_13)
.L_13:
        /*0030*/ 	.word	0x00000000
        /*0034*/ 	.short	0x0018
        /*0036*/ 	.short	0x0078
        /*0038*/ 	.byte	0x00, 0xf4, 0x21, 0x00


	//----- nvinfo : EIATTR_KPARAM_INFO
	.align		4
.L_14:
        /*003c*/ 	.byte	0x04, 0x17
        /*003e*/ 	.short	(.L_16 - .L_15)
.L_15:
        /*0040*/ 	.word	0x00000000
        /*0044*/ 	.short	0x0017
        /*0046*/ 	.short	0x0070
        /*0048*/ 	.byte	0x00, 0xf0, 0x11, 0x00


	//----- nvinfo : EIATTR_KPARAM_INFO
	.align		4
.L_16:
        /*004c*/ 	.byte	0x04, 0x17
        /*004e*/ 	.short	(.L_18 - .L_17)
.L_17:
        /*0050*/ 	.word	0x00000000
        /*0054*/ 	.short	0x0016
        /*0056*/ 	.short	0x006c
        /*0058*/ 	.byte	0x00, 0xf0, 0x11, 0x00


	//----- nvinfo : EIATTR_KPARAM_INFO
	.align		4
.L_18:
        /*005c*/ 	.byte	0x04, 0x17
        /*005e*/ 	.short	(.L_20 - .L_19)
.L_19:
        /*0060*/ 	.word	0x00000000
        /*0064*/ 	.short	0x0015
        /*0066*/ 	.short	0x0068
        /*0068*/ 	.byte	0x00, 0xf0, 0x11, 0x00


	//----- nvinfo : EIATTR_KPARAM_INFO
	.align		4
.L_20:
        /*006c*/ 	.byte	0x04, 0x17
        /*006e*/ 	.short	(.L_22 - .L_21)
.L_21:
        /*0070*/ 	.word	0x00000000
        /*0074*/ 	.short	0x0014
        /*0076*/ 	.short	0x0064
        /*0078*/ 	.byte	0x00, 0xf0, 0x11, 0x00


	//----- nvinfo : EIATTR_KPARAM_INFO
	.align		4
.L_22:
        /*007c*/ 	.byte	0x04, 0x17
        /*007e*/ 	.short	(.L_24 - .L_23)
.L_23:
        /*0080*/ 	.word	0x00000000
        /*0084*/ 	.short	0x0013
        /*0086*/ 	.short	0x0060
        /*0088*/ 	.byte	0x00, 0xf0, 0x11, 0x00


	//----- nvinfo : EIATTR_KPARAM_INFO
	.align		4
.L_24:
        /*008c*/ 	.byte	0x04, 0x17
        /*008e*/ 	.short	(.L_26 - .L_25)
.L_25:
        /*0090*/ 	.word	0x00000000
        /*0094*/ 	.short	0x0012
        /*0096*/ 	.short	0x005c
        /*0098*/ 	.byte	0x00, 0xf0, 0x11, 0x00


	//----- nvinfo : EIATTR_KPARAM_INFO
	.align		4
.L_26:
        /*009c*/ 	.byte	0x04, 0x17
        /*009e*/ 	.short	(.L_28 - .L_27)
.L_27:
        /*00a0*/ 	.word	0x00000000
        /*00a4*/ 	.short	0x0011
        /*00a6*/ 	.short	0x0058
        /*00a8*/ 	.byte	0x00, 0xf0, 0x11, 0x00


	//----- nvinfo : EIATTR_KPARAM_INFO
	.align		4
.L_28:
        /*00ac*/ 	.byte	0x04, 0x17
        /*00ae*/ 	.short	(.L_30 - .L_29)
.L_29:
        /*00b0*/ 	.word	0x00000000
        /*00b4*/ 	.short	0x0010
        /*00b6*/ 	.short	0x0054
        /*00b8*/ 	.byte	0x00, 0xf0, 0x11, 0x00


	//----- nvinfo : EIATTR_KPARAM_INFO
	.align		4
.L_30:
        /*00bc*/ 	.byte	0x04, 0x17
        /*00be*/ 	.short	(.L_32 - .L_31)
.L_31:
        /*00c0*/ 	.word	0x00000000
        /*00c4*/ 	.short	0x000f
        /*00c6*/ 	.short	0x0050
        /*00c8*/ 	.byte	0x00, 0xf0, 0x11, 0x00


	//----- nvinfo : EIATTR_KPARAM_INFO
	.align		4
.L_32:
        /*00cc*/ 	.byte	0x04, 0x17
        /*00ce*/ 	.short	(.L_34 - .L_33)
.L_33:
        /*00d0*/ 	.word	0x00000000
        /*00d4*/ 	.short	0x000e
        /*00d6*/ 	.short	0x004c
        /*00d8*/ 	.byte	0x00, 0xf0, 0x11, 0x00


	//----- nvinfo : EIATTR_KPARAM_INFO
	.align		4
.L_34:
        /*00dc*/ 	.byte	0x04, 0x17
        /*00de*/ 	.short	(.L_36 - .L_35)
.L_35:
        /*00e0*/ 	.word	0x00000000
        /*00e4*/ 	.short	0x000d
        /*00e6*/ 	.short	0x0048
        /*00e8*/ 	.byte	0x00, 0xf0, 0x11, 0x00


	//----- nvinfo : EIATTR_KPARAM_INFO
	.align		4
.L_36:
        /*00ec*/ 	.byte	0x04, 0x17
        /*00ee*/ 	.short	(.L_38 - .L_37)
.L_37:
        /*00f0*/ 	.word	0x00000000
        /*00f4*/ 	.short	0x000c
        /*00f6*/ 	.short	0x0044
        /*00f8*/ 	.byte	0x00, 0xf0, 0x11, 0x00


	//----- nvinfo : EIATTR_KPARAM_INFO
	.align		4
.L_38:
        /*00fc*/ 	.byte	0x04, 0x17
        /*00fe*/ 	.short	(.L_40 - .L_39)
.L_39:
        /*0100*/ 	.word	0x00000000
        /*0104*/ 	.short	0x000b
        /*0106*/ 	.short	0x0040
        /*0108*/ 	.byte	0x00, 0xf0, 0x11, 0x00


	//----- nvinfo : EIATTR_KPARAM_INFO
	.align		4
.L_40:
        /*010c*/ 	.byte	0x04, 0x17
        /*010e*/ 	.short	(.L_42 - .L_41)
.L_41:
        /*0110*/ 	.word	0x00000000
        /*0114*/ 	.short	0x000a
        /*0116*/ 	.short	0x003c
        /*0118*/ 	.byte	0x00, 0xf0, 0x11, 0x00


	//----- nvinfo : EIATTR_KPARAM_INFO
	.align		4
.L_42:
        /*011c*/ 	.byte	0x04, 0x17
        /*011e*/ 	.short	(.L_44 - .L_43)
.L_43:
        /*0120*/ 	.word	0x00000000
        /*0124*/ 	.short	0x0009
        /*0126*/ 	.short	0x0038
        /*0128*/ 	.byte	0x00, 0xf0, 0x11, 0x00


	//----- nvinfo : EIATTR_KPARAM_INFO
	.align		4
.L_44:
        /*012c*/ 	.byte	0x04, 0x17
        /*012e*/ 	.short	(.L_46 - .L_45)
.L_45:
        /*0130*/ 	.word	0x00000000
        /*0134*/ 	.short	0x0008
        /*0136*/ 	.short	0x0034
        /*0138*/ 	.byte	0x00, 0xf0, 0x11, 0x00


	//----- nvinfo : EIATTR_KPARAM_INFO
	.align		4
.L_46:
        /*013c*/ 	.byte	0x04, 0x17
        /*013e*/ 	.short	(.L_48 - .L_47)
.L_47:
        /*0140*/ 	.word	0x00000000
        /*0144*/ 	.short	0x0007
        /*0146*/ 	.short	0x0030
        /*0148*/ 	.byte	0x00, 0xf0, 0x11, 0x00


	//----- nvinfo : EIATTR_KPARAM_INFO
	.align		4
.L_48:
        /*014c*/ 	.byte	0x04, 0x17
        /*014e*/ 	.short	(.L_50 - .L_49)
.L_49:
        /*0150*/ 	.word	0x00000000
        /*0154*/ 	.short	0x0006
        /*0156*/ 	.short	0x002c
        /*0158*/ 	.byte	0x00, 0xf0, 0x11, 0x00


	//----- nvinfo : EIATTR_KPARAM_INFO
	.align		4
.L_50:
        /*015c*/ 	.byte	0x04, 0x17
        /*015e*/ 	.short	(.L_52 - .L_51)
.L_51:
        /*0160*/ 	.word	0x00000000
        /*0164*/ 	.short	0x0005
        /*0166*/ 	.short	0x0028
        /*0168*/ 	.byte	0x00, 0xf0, 0x11, 0x00


	//----- nvinfo : EIATTR_KPARAM_INFO
	.align		4
.L_52:
        /*016c*/ 	.byte	0x04, 0x17
        /*016e*/ 	.short	(.L_54 - .L_53)
.L_53:
        /*0170*/ 	.word	0x00000000
        /*0174*/ 	.short	0x0004
        /*0176*/ 	.short	0x0020
        /*0178*/ 	.byte	0x00, 0xf4, 0x21, 0x00


	//----- nvinfo : EIATTR_KPARAM_INFO
	.align		4
.L_54:
        /*017c*/ 	.byte	0x04, 0x17
        /*017e*/ 	.short	(.L_56 - .L_55)
.L_55:
        /*0180*/ 	.word	0x00000000
        /*0184*/ 	.short	0x0003
        /*0186*/ 	.short	0x0018
        /*0188*/ 	.byte	0x00, 0xf4, 0x21, 0x00


	//----- nvinfo : EIATTR_KPARAM_INFO
	.align		4
.L_56:
        /*018c*/ 	.byte	0x04, 0x17
        /*018e*/ 	.short	(.L_58 - .L_57)
.L_57:
        /*0190*/ 	.word	0x00000000
        /*0194*/ 	.short	0x0002
        /*0196*/ 	.short	0x0010
        /*0198*/ 	.byte	0x00, 0xf4, 0x21, 0x00


	//----- nvinfo : EIATTR_KPARAM_INFO
	.align		4
.L_58:
        /*019c*/ 	.byte	0x04, 0x17
        /*019e*/ 	.short	(.L_60 - .L_59)
.L_59:
        /*01a0*/ 	.word	0x00000000
        /*01a4*/ 	.short	0x0001
        /*01a6*/ 	.short	0x0008
        /*01a8*/ 	.byte	0x00, 0xf4, 0x21, 0x00


	//----- nvinfo : EIATTR_KPARAM_INFO
	.align		4
.L_60:
        /*01ac*/ 	.byte	0x04, 0x17
        /*01ae*/ 	.short	(.L_62 - .L_61)
.L_61:
        /*01b0*/ 	.word	0x00000000
        /*01b4*/ 	.short	0x0000
        /*01b6*/ 	.short	0x0000
        /*01b8*/ 	.byte	0x00, 0xf4, 0x21, 0x00


	//----- nvinfo : EIATTR_MAXREG_COUNT
	.align		4
.L_62:
        /*01bc*/ 	.byte	0x03, 0x1b
        /*01be*/ 	.short	0x00ff


	//----- nvinfo : EIATTR_NUM_BARRIERS
	.align		4
        /*01c0*/ 	.byte	0x02, 0x4c
        /*01c2*/ 	.byte	0x01
	.zero		1


	//----- nvinfo : EIATTR_MERCURY_ISA_VERSION
	.align		4
        /*01c4*/ 	.byte	0x03, 0x5f
        /*01c6*/ 	.short	0x0000


	//----- nvinfo : EIATTR_COOP_GROUP_MASK_REGIDS
	.align		4
        /*01c8*/ 	.byte	0x04, 0x29
        /*01ca*/ 	.short	(.L_64 - .L_63)


	//   ....[0]....
.L_63:
        /*01cc*/ 	.word	0xffffffff


	//   ....[1]....
        /*01d0*/ 	.word	0xffffffff


	//   ....[2]....
        /*01d4*/ 	.word	0xffffffff


	//   ....[3]....
        /*01d8*/ 	.word	0xffffffff


	//   ....[4]....
        /*01dc*/ 	.word	0xffffffff


	//   ....[5]....
        /*01e0*/ 	.word	0xffffffff


	//   ....[6]....
        /*01e4*/ 	.word	0xffffffff


	//   ....[7]....
        /*01e8*/ 	.word	0xffffffff


	//   ....[8]....
        /*01ec*/ 	.word	0xffffffff


	//   ....[9]....
        /*01f0*/ 	.word	0xffffffff


	//   ....[10]....
        /*01f4*/ 	.word	0xffffffff


	//   ....[11]....
        /*01f8*/ 	.word	0xffffffff


	//   ....[12]....
        /*01fc*/ 	.word	0xffffffff


	//   ....[13]....
        /*0200*/ 	.word	0xffffffff


	//   ....[14]....
        /*0204*/ 	.word	0xffffffff


	//   ....[15]....
        /*0208*/ 	.word	0xffffffff


	//   ....[16]....
        /*020c*/ 	.word	0xffffffff


	//   ....[17]....
        /*0210*/ 	.word	0xffffffff


	//   ....[18]....
        /*0214*/ 	.word	0xffffffff


	//   ....[19]....
        /*0218*/ 	.word	0xffffffff


	//----- nvinfo : EIATTR_COOP_GROUP_INSTR_OFFSETS
	.align		4
.L_64:
        /*021c*/ 	.byte	0x04, 0x28
        /*021e*/ 	.short	(.L_66 - .L_65)


	//   ....[0]....
.L_65:
        /*0220*/ 	.word	0x00001060


	//   ....[1]....
        /*0224*/ 	.word	0x00001070


	//   ....[2]....
        /*0228*/ 	.word	0x00001080


	//   ....[3]....
        /*022c*/ 	.word	0x00001090


	//   ....[4]....
        /*0230*/ 	.word	0x000010e0


	//   ....[5]....
        /*0234*/ 	.word	0x000010f0


	//   ....[6]....
        /*0238*/ 	.word	0x00001100


	//   ....[7]....
        /*023c*/ 	.word	0x00001110


	//   ....[8]....
        /*0240*/ 	.word	0x000011d0


	//   ....[9]....
        /*0244*/ 	.word	0x000011f0


	//   ....[10]....
        /*0248*/ 	.word	0x000012f0


	//   ....[11]....
        /*024c*/ 	.word	0x000013a0


	//   ....[12]....
        /*0250*/ 	.word	0x00001440


	//   ....[13]....
        /*0254*/ 	.word	0x000014a0


	//   ....[14]....
        /*0258*/ 	.word	0x000014e0


	//   ....[15]....
        /*025c*/ 	.word	0x00001510


	//   ....[16]....
        /*0260*/ 	.word	0x00001520


	//   ....[17]....
        /*0264*/ 	.word	0x00001550


	//   ....[18]....
        /*0268*/ 	.word	0x000015e0


	//   ....[19]....
        /*026c*/ 	.word	0x00001600


	//----- nvinfo : EIATTR_EXIT_INSTR_OFFSETS
	.align		4
.L_66:
        /*0270*/ 	.byte	0x04, 0x1c
        /*0272*/ 	.short	(.L_68 - .L_67)


	//   ....[0]....
.L_67:
        /*0274*/ 	.word	0x00002bc0


	//   ....[1]....
        /*0278*/ 	.word	0x00002c60


	//----- nvinfo : EIATTR_REQNTID
	.align		4
.L_68:
        /*027c*/ 	.byte	0x04, 0x10
        /*027e*/ 	.short	(.L_70 - .L_69)
.L_69:
        /*0280*/ 	.word	0x00000100
        /*0284*/ 	.word	0x00000001
        /*0288*/ 	.word	0x00000001
.L_70:


//--------------------- .nv.callgraph             --------------------------
	.section	.nv.callgraph,"",@"SHT_CUDA_CALLGRAPH"
	.align	4
	.sectionentsize	8
	.align		4
        /*0000*/ 	.word	0x00000000
	.align		4
        /*0004*/ 	.word	0xffffffff
	.align		4
        /*0008*/ 	.word	0x00000000
	.align		4
        /*000c*/ 	.word	0xfffffffe
	.align		4
        /*0010*/ 	.word	0x00000000
	.align		4
        /*0014*/ 	.word	0xfffffffd
	.align		4
        /*0018*/ 	.word	0x00000000
	.align		4
        /*001c*/ 	.word	0xfffffffc


//--------------------- .nv.rel.action            --------------------------
	.section	.nv.rel.action,"",@"SHT_CUDA_RELOCINFO"
	.align	8
	.sectionentsize	8
        /*0000*/ 	.byte	0x73, 0x00, 0x00, 0x00, 0x00, 0x00, 0x00, 0x00, 0x00, 0x00, 0x00, 0x11, 0x25, 0x00, 0x05, 0x36


//--------------------- .nv.constant4             --------------------------
	.section	.nv.constant4,"a",@progbits
	.align	8
	.align		8
.nv.constant4:
        /*0000*/ 	.dword	_$_str


//--------------------- .nv.constant0.attn_fwd    --------------------------
	.section	.nv.constant0.attn_fwd,"a",@progbits
	.sectionflags	@""
	.align	4
.nv.constant0.attn_fwd:
	.zero		488


//--------------------- .text.attn_fwd            --------------------------
	.section	.text.attn_fwd,"ax",@progbits
	.sectioninfo	@"SHI_REGISTERS=106"
	.align	128
        .global         attn_fwd
        .type           attn_fwd,@function
        .size           attn_fwd,(.L_x_3 - attn_fwd)
        .other          attn_fwd,@"STO_CUDA_ENTRY STV_DEFAULT"
attn_fwd:
.text.attn_fwd:
[----:B------:R-:W-:Y:S02]  /*0000*/  MOV R1, c[0x0][0x28] ;  /* 0x00000a0000017a02 */ /* 0x000fe40000000f00 */
[----:B------:R-:W0:Y:S01]  /*0010*/  S2R R3, SR_TID.X ;  /* 0x0000000000037919 */ /* 0x000e220000002100 */
[----:B------:R-:W-:Y:S01]  /*0020*/  MOV R17, c[0x0][0x198] ;  /* 0x0000660000117a02 */ /* 0x000fe20000000f00 */
[----:B------:R-:W-:Y:S02]  /*0030*/  ULDC.64 UR4, c[0x0][0x118] ;  /* 0x0000460000047ab9 */ /* 0x000fe40000000a00 */
[----:B------:R-:W1:Y:S04]  /*0040*/  S2R R27, SR_CTAID.X ;  /* 0x00000000001b7919 */ /* 0x000e680000002500 */
[----:B------:R-:W2:Y:S01]  /*0050*/  S2R R4, SR_CTAID.Y ;  /* 0x0000000000047919 */ /* 0x000ea20000002600 */
[----:B0-----:R-:W-:Y:S02]  /*0060*/  LOP3.LUT R20, R3, 0x1f, RZ, 0xc0, !PT ;  /* 0x0000001f03147812 */ /* 0x001fe400078ec0ff */
[----:B------:R-:W-:-:S03]  /*0070*/  SHF.R.U32.HI R26, RZ, 0x5, R3 ;  /* 0x00000005ff1a7819 */ /* 0x000fc60000011603 */
[----:B-1----:R-:W-:Y:S01]  /*0080*/  IMAD R27, R27, 0x20, R20 ;  /* 0x000000201b1b7824 */ /* 0x002fe200078e0214 */
[----:B------:R-:W-:Y:S01]  /*0090*/  SGXT.U32 R26, R26, 0x3 ;  /* 0x000000031a1a781a */ /* 0x000fe20000000000 */
[----:B--2---:R-:W-:Y:S02]  /*00a0*/  IMAD R0, R4, c[0x0][0x190], RZ ;  /* 0x0000640004007a24 */ /* 0x004fe400078e02ff */
[----:B------:R-:W-:Y:S02]  /*00b0*/  IMAD R5, R27, c[0x0][0x194], RZ ;  /* 0x000065001b057a24 */ /* 0x000fe400078e02ff */
[----:B------:R-:W-:Y:S02]  /*00c0*/  IMAD.SHL.U32 R2, R0, 0x2, RZ ;  /* 0x0000000200027824 */ /* 0x000fe400078e00ff */
[----:B------:R-:W-:Y:S01]  /*00d0*/  IMAD R9, R26, c[0x0][0x198], RZ ;  /* 0x000066001a097a24 */ /* 0x000fe200078e02ff */
[----:B------:R-:W-:Y:S01]  /*00e0*/  SHF.L.U32 R7, R5, 0x1, RZ ;  /* 0x0000000105077819 */ /* 0x000fe200000006ff */
[----:B------:R-:W-:-:S03]  /*00f0*/  IMAD.HI R0, R0, 0x2, RZ ;  /* 0x0000000200007827 */ /* 0x000fc600078e02ff */
[----:B------:R-:W-:Y:S01]  /*0100*/  IADD3 R19, P0, P1, R7, c[0x0][0x160], R2 ;  /* 0x0000580007137a10 */ /* 0x000fe2000791e002 */
[----:B------:R-:W-:-:S04]  /*0110*/  IMAD.HI R5, R5, 0x2, RZ ;  /* 0x0000000205057827 */ /* 0x000fc800078e02ff */
[----:B------:R-:W-:Y:S01]  /*0120*/  IMAD R2, R17, 0x8, R9 ;  /* 0x0000000811027824 */ /* 0x000fe200078e0209 */
[----:B------:R-:W-:Y:S02]  /*0130*/  IADD3.X R25, R5, c[0x0][0x164], R0, P0, P1 ;  /* 0x0000590005197a10 */ /* 0x000fe400007e2400 */
[----:B------:R-:W-:Y:S02]  /*0140*/  LEA R6, P0, R9, R19, 0x1 ;  /* 0x0000001309067211 */ /* 0x000fe400078008ff */
[----:B------:R-:W-:Y:S02]  /*0150*/  LEA R0, R17, R2, 0x3 ;  /* 0x0000000211007211 */ /* 0x000fe400078e18ff */
[----:B------:R-:W-:Y:S02]  /*0160*/  LEA.HI.X.SX32 R7, R9, R25, 0x1, P0 ;  /* 0x0000001909077211 */ /* 0x000fe400000f0eff */
[-C--:B------:R-:W-:Y:S01]  /*0170*/  LEA R10, P0, R0, R19.reuse, 0x1 ;  /* 0x00000013000a7211 */ /* 0x080fe200078008ff */
[----:B------:R-:W-:Y:S01]  /*0180*/  IMAD R5, R17, 0x8, R0 ;  /* 0x0000000811057824 */ /* 0x000fe200078e0200 */
[----:B------:R-:W-:Y:S01]  /*0190*/  LEA R8, P1, R2, R19, 0x1 ;  /* 0x0000001302087211 */ /* 0x000fe200078208ff */
[----:B------:R0:W2:Y:S01]  /*01a0*/  LDG.E.U16 R21, [R6.64] ;  /* 0x0000000406157981 */ /* 0x0000a2000c1e1500 */
[----:B------:R-:W-:-:S02]  /*01b0*/  LEA.HI.X.SX32 R11, R0, R25, 0x1, P0 ;  /* 0x00000019000b7211 */ /* 0x000fc400000f0eff */
[----:B------:R-:W-:Y:S02]  /*01c0*/  LEA R0, R17, R5, 0x3 ;  /* 0x0000000511007211 */ /* 0x000fe400078e18ff */
[----:B------:R-:W-:Y:S02]  /*01d0*/  LEA.HI.X.SX32 R9, R2, R25, 0x1, P1 ;  /* 0x0000001902097211 */ /* 0x000fe400008f0eff */
[----:B------:R-:W-:Y:S01]  /*01e0*/  LEA R12, P0, R5, R19, 0x1 ;  /* 0x00000013050c7211 */ /* 0x000fe200078008ff */
[----:B------:R-:W-:Y:S01]  /*01f0*/  IMAD R2, R17, 0x8, R0 ;  /* 0x0000000811027824 */ /* 0x000fe200078e0200 */
[----:B------:R1:W3:Y:S02]  /*0200*/  LDG.E.U16 R11, [R10.64] ;  /* 0x000000040a0b7981 */ /* 0x0002e4000c1e1500 */
[----:B------:R-:W-:Y:S02]  /*0210*/  LEA.HI.X.SX32 R13, R5, R25, 0x1, P0 ;  /* 0x00000019050d7211 */ /* 0x000fe400000f0eff */
[----:B------:R-:W-:Y:S01]  /*0220*/  LEA R14, P0, R0, R19, 0x1 ;  /* 0x00000013000e7211 */ /* 0x000fe200078008ff */
[----:B------:R4:W5:Y:S01]  /*0230*/  LDG.E.U16 R23, [R8.64] ;  /* 0x0000000408177981 */ /* 0x000962000c1e1500 */
[----:B------:R-:W-:-:S02]  /*0240*/  LEA R5, R17, R2, 0x3 ;  /* 0x0000000211057211 */ /* 0x000fc400078e18ff */
[----:B------:R-:W-:Y:S01]  /*0250*/  LEA.HI.X.SX32 R15, R0, R25, 0x1, P0 ;  /* 0x00000019000f7211 */ /* 0x000fe200000f0eff */
[----:B------:R-:W5:Y:S01]  /*0260*/  LDG.E.U16 R13, [R12.64] ;  /* 0x000000040c0d7981 */ /* 0x000f62000c1e1500 */
[CC--:B------:R-:W-:Y:S01]  /*0270*/  LEA R16, P0, R2.reuse, R19.reuse, 0x1 ;  /* 0x0000001302107211 */ /* 0x0c0fe200078008ff */
[----:B------:R-:W-:Y:S01]  /*0280*/  IMAD R0, R17, 0x8, R5 ;  /* 0x0000000811007824 */ /* 0x000fe200078e0205 */
[C---:B------:R-:W-:Y:S02]  /*0290*/  LEA R18, P1, R5.reuse, R19, 0x1 ;  /* 0x0000001305127211 */ /* 0x040fe400078208ff */
[----:B------:R-:W-:Y:S01]  /*02a0*/  LEA.HI.X.SX32 R17, R2, R25, 0x1, P0 ;  /* 0x0000001902117211 */ /* 0x000fe200000f0eff */
[----:B------:R0:W5:Y:S01]  /*02b0*/  LDG.E.U16 R15, [R14.64] ;  /* 0x000000040e0f7981 */ /* 0x000162000c1e1500 */
[----:B----4-:R-:W-:Y:S02]  /*02c0*/  LEA R8, P0, R0, R19, 0x1 ;  /* 0x0000001300087211 */ /* 0x010fe400078008ff */
[----:B------:R-:W-:-:S02]  /*02d0*/  LEA.HI.X.SX32 R19, R5, R25, 0x1, P1 ;  /* 0x0000001905137211 */ /* 0x000fc400008f0eff */
[----:B------:R-:W-:Y:S01]  /*02e0*/  LEA.HI.X.SX32 R9, R0, R25, 0x1, P0 ;  /* 0x0000001900097211 */ /* 0x000fe200000f0eff */
[----:B------:R-:W4:Y:S04]  /*02f0*/  LDG.E.U16 R17, [R16.64] ;  /* 0x0000000410117981 */ /* 0x000f28000c1e1500 */
[----:B------:R-:W4:Y:S04]  /*0300*/  LDG.E.U16 R19, [R18.64] ;  /* 0x0000000412137981 */ /* 0x000f28000c1e1500 */
[----:B------:R0:W4:Y:S01]  /*0310*/  LDG.E.U16 R9, [R8.64] ;  /* 0x0000000408097981 */ /* 0x000122000c1e1500 */
[----:B------:R-:W-:-:S02]  /*0320*/  LOP3.LUT R5, R3, 0xc0, RZ, 0xc0, !PT ;  /* 0x000000c003057812 */ /* 0x000fc400078ec0ff */
[----:B-1----:R-:W-:Y:S02]  /*0330*/  SHF.L.U32 R10, R3, 0x1, RZ ;  /* 0x00000001030a7819 */ /* 0x002fe400000006ff */
[----:B0-----:R-:W-:-:S04]  /*0340*/  SHF.R.U32.HI R7, RZ, 0x2, R5 ;  /* 0x00000002ff077819 */ /* 0x001fc80000011605 */
[----:B------:R-:W-:Y:S01]  /*0350*/  LOP3.LUT R6, R7, 0x1fe, R10, 0x78, !PT ;  /* 0x000001fe07067812 */ /* 0x000fe200078e780a */
[----:B------:R-:W-:-:S05]  /*0360*/  IMAD.MOV.U32 R0, RZ, RZ, c[0x0][0x1d0] ;  /* 0x00007400ff007624 */ /* 0x000fca00078e00ff */
[----:B------:R-:W-:Y:S01]  /*0370*/  ISETP.GE.AND P0, PT, R0, 0x1, PT ;  /* 0x000000010000780c */ /* 0x000fe20003f06270 */
[----:B------:R-:W-:Y:S01]  /*0380*/  IMAD.MOV.U32 R90, RZ, RZ, -0x800000 ;  /* 0xff800000ff5a7424 */ /* 0x000fe200078e00ff */
[----:B------:R-:W-:Y:S01]  /*0390*/  MOV R7, 0x3f800000 ;  /* 0x3f80000000077802 */ /* 0x000fe20000000f00 */
[----:B------:R-:W-:Y:S01]  /*03a0*/  IMAD.MOV.U32 R92, RZ, RZ, -0x800000 ;  /* 0xff800000ff5c7424 */ /* 0x000fe200078e00ff */
[----:B------:R-:W-:Y:S01]  /*03b0*/  MOV R69, 0xff800000 ;  /* 0xff80000000457802 */ /* 0x000fe20000000f00 */
[----:B------:R-:W-:Y:S01]  /*03c0*/  IMAD.MOV.U32 R8, RZ, RZ, 0x3f800000 ;  /* 0x3f800000ff087424 */ /* 0x000fe200078e00ff */
[----:B------:R-:W-:Y:S01]  /*03d0*/  MOV R91, 0xff800000 ;  /* 0xff800000005b7802 */ /* 0x000fe20000000f00 */
[----:B------:R-:W-:Y:S01]  /*03e0*/  IMAD.MOV.U32 R0, RZ, RZ, 0x3f800000 ;  /* 0x3f800000ff007424 */ /* 0x000fe200078e00ff */
[----:B------:R-:W-:Y:S01]  /*03f0*/  MOV R2, 0x3f800000 ;  /* 0x3f80000000027802 */ /* 0x000fe20000000f00 */
[----:B------:R-:W-:Y:S01]  /*0400*/  CS2R R28, SRZ ;  /* 0x00000000001c7805 */ /* 0x000fe2000001ff00 */
[----:B------:R-:W-:Y:S01]  /*0410*/  CS2R R30, SRZ ;  /* 0x00000000001e7805 */ /* 0x000fe2000001ff00 */
[----:B------:R-:W-:Y:S01]  /*0420*/  CS2R R32, SRZ ;  /* 0x0000000000207805 */ /* 0x000fe2000001ff00 */
[----:B------:R-:W-:Y:S01]  /*0430*/  CS2R R34, SRZ ;  /* 0x0000000000227805 */ /* 0x000fe2000001ff00 */
[----:B------:R-:W-:-:S02]  /*0440*/  LOP3.LUT R52, R3, 0xff, RZ, 0xc0, !PT ;  /* 0x000000ff03347812 */ /* 0x000fc400078ec0ff */
[C---:B------:R-:W-:Y:S01]  /*0450*/  LOP3.LUT R14, R3.reuse, 0x1c, RZ, 0xc0, !PT ;  /* 0x0000001c030e7812 */ /* 0x040fe200078ec0ff */
[----:B--2---:R-:W-:Y:S04]  /*0460*/  STS.U16 [R6], R21 ;  /* 0x0000001506007388 */ /* 0x004fe80000000400 */
[----:B---3--:R-:W-:Y:S04]  /*0470*/  STS.U16 [R6+0x400], R11 ;  /* 0x0004000b06007388 */ /* 0x008fe80000000400 */
[----:B-----5:R-:W-:Y:S04]  /*0480*/  STS.U16 [R6+0x200], R23 ;  /* 0x0002001706007388 */ /* 0x020fe80000000400 */
[----:B------:R-:W-:Y:S04]  /*0490*/  STS.U16 [R6+0x800], R15 ;  /* 0x0008000f06007388 */ /* 0x000fe80000000400 */
[----:B----4-:R-:W-:Y:S04]  /*04a0*/  STS.U16 [R6+0xa00], R17 ;  /* 0x000a001106007388 */ /* 0x010fe80000000400 */
[----:B------:R-:W-:Y:S04]  /*04b0*/  STS.U16 [R6+0xc00], R19 ;  /* 0x000c001306007388 */ /* 0x000fe80000000400 */
[----:B------:R-:W-:Y:S04]  /*04c0*/  STS.U16 [R6+0xe00], R9 ;  /* 0x000e000906007388 */ /* 0x000fe80000000400 */
[----:B------:R0:W-:Y:S02]  /*04d0*/  STS.U16 [R6+0x600], R13 ;  /* 0x0006000d06007388 */ /* 0x0001e40000000400 */
[----:B0-----:R-:W-:Y:S01]  /*04e0*/  LOP3.LUT R13, R3, 0x3f, RZ, 0xc0, !PT ;  /* 0x0000003f030d7812 */ /* 0x001fe200078ec0ff */
[----:B------:R-:W-:Y:S05]  /*04f0*/  @!P0 BRA `(.L_x_0) ;  /* 0x0000166000008947 */ /* 0x000fea0003800000 */
[----:B------:R-:W-:Y:S01]  /*0500*/  IMAD R20, R20, c[0x0][0x1b4], RZ ;  /* 0x00006d0014147a24 */ /* 0x000fe200078e02ff */
[----:B------:R-:W-:Y:S01]  /*0510*/  SHF.R.U32.HI R11, RZ, 0x3, R3 ;  /* 0x00000003ff0b7819 */ /* 0x000fe20000011603 */
[----:B------:R-:W-:Y:S01]  /*0520*/  IMAD R2, R4, c[0x0][0x1b0], RZ ;  /* 0x00006c0004027a24 */ /* 0x000fe200078e02ff */
[----:B------:R-:W-:Y:S01]  /*0530*/  LOP3.LUT R18, R3, 0x60, RZ, 0xc0, !PT ;  /* 0x0000006003127812 */ /* 0x000fe200078ec0ff */
[----:B------:R-:W-:Y:S01]  /*0540*/  IMAD R8, R13, c[0x0][0x1a8], RZ ;  /* 0x00006a000d087a24 */ /* 0x000fe200078e02ff */
[----:B------:R-:W-:Y:S01]  /*0550*/  SHF.L.U32 R7, R20, 0x1, RZ ;  /* 0x0000000114077819 */ /* 0x000fe200000006ff */
[----:B------:R-:W-:Y:S01]  /*0560*/  IMAD.SHL.U32 R0, R2, 0x2, RZ ;  /* 0x0000000202007824 */ /* 0x000fe200078e00ff */
[----:B------:R-:W-:Y:S01]  /*0570*/  SHF.L.U32 R9, R14, 0x2, RZ ;  /* 0x000000020e097819 */ /* 0x000fe200000006ff */
[----:B------:R-:W-:Y:S01]  /*0580*/  IMAD.SHL.U32 R12, R8, 0x2, RZ ;  /* 0x00000002080c7824 */ /* 0x000fe200078e00ff */
[----:B------:R-:W-:Y:S01]  /*0590*/  LOP3.LUT R16, R11, 0xc, RZ, 0xc0, !PT ;  /* 0x0000000c0b107812 */ /* 0x000fe200078ec0ff */
[----:B------:R-:W-:Y:S01]  /*05a0*/  IMAD.SHL.U32 R17, R3, 0x4, RZ ;  /* 0x0000000403117824 */ /* 0x000fe200078e00ff */
[----:B------:R-:W-:Y:S01]  /*05b0*/  IADD3 R55, P2, P3, R7, c[0x0][0x170], R0 ;  /* 0x00005c0007377a10 */ /* 0x000fe20007b5e000 */
[----:B------:R-:W-:Y:S01]  /*05c0*/  IMAD R0, R4, c[0x0][0x1a0], RZ ;  /* 0x0000680004007a24 */ /* 0x000fe200078e02ff */
[----:B------:R-:W-:Y:S01]  /*05d0*/  SHF.R.U32.HI R11, RZ, 0x1, R18 ;  /* 0x00000001ff0b7819 */ /* 0x000fe20000011612 */
[----:B------:R-:W-:Y:S01]  /*05e0*/  IMAD.MOV.U32 R29, RZ, RZ, c[0x0][0x1b8] ;  /* 0x00006e00ff1d7624 */ /* 0x000fe200078e00ff */
[----:B------:R-:W-:Y:S01]  /*05f0*/  IADD3 R15, R9, R16, RZ ;  /* 0x00000010090f7210 */ /* 0x000fe20007ffe0ff */
[----:B------:R-:W-:Y:S01]  /*0600*/  IMAD R9, R14, 0xc, R9 ;  /* 0x0000000c0e097824 */ /* 0x000fe200078e0209 */
[C---:B------:R-:W-:Y:S01]  /*0610*/  SHF.L.U32 R7, R0.reuse, 0x1, RZ ;  /* 0x0000000100077819 */ /* 0x040fe200000006ff */
[----:B------:R-:W-:Y:S01]  /*0620*/  IMAD.HI R0, R0, 0x2, RZ ;  /* 0x0000000200007827 */ /* 0x000fe200078e02ff */
[----:B------:R-:W-:Y:S01]  /*0630*/  LOP3.LUT R16, R17, 0xc, RZ, 0xc0, !PT ;  /* 0x0000000c11107812 */ /* 0x000fe200078ec0ff */
[----:B------:R-:W-:Y:S01]  /*0640*/  CS2R R30, SRZ ;  /* 0x00000000001e7805 */ /* 0x000fe2000001ff00 */
[----:B------:R-:W-:Y:S01]  /*0650*/  IADD3 R75, P0, P1, R12, c[0x0][0x168], R7 ;  /* 0x00005a000c4b7a10 */ /* 0x000fe2000791e007 */
[----:B------:R-:W-:Y:S01]  /*0660*/  IMAD.SHL.U32 R7, R3, 0x8, RZ ;  /* 0x0000000803077824 */ /* 0x000fe200078e00ff */
[----:B------:R-:W-:Y:S01]  /*0670*/  LOP3.LUT R11, R11, 0x30, R10, 0x78, !PT ;  /* 0x000000300b0b7812 */ /* 0x000fe200078e780a */
[----:B------:R-:W-:Y:S01]  /*0680*/  IMAD.HI R2, R2, 0x2, RZ ;  /* 0x0000000202027827 */ /* 0x000fe200078e02ff */
[----:B------:R-:W-:Y:S01]  /*0690*/  LOP3.LUT R17, R3, 0x7, RZ, 0xc0, !PT ;  /* 0x0000000703117812 */ /* 0x000fe200078ec0ff */
[----:B------:R-:W-:Y:S01]  /*06a0*/  CS2R R32, SRZ ;  /* 0x0000000000207805 */ /* 0x000fe2000001ff00 */
[----:B------:R-:W-:Y:S01]  /*06b0*/  IADD3 R16, R11, R9, R16 ;  /* 0x000000090b107210 */ /* 0x000fe20007ffe010 */
[----:B------:R-:W-:Y:S01]  /*06c0*/  IMAD.MOV.U32 R53, RZ, RZ, -0x800000 ;  /* 0xff800000ff357424 */ /* 0x000fe200078e00ff */
[----:B------:R-:W-:Y:S01]  /*06d0*/  LOP3.LUT R9, R7, 0x30, RZ, 0xc0, !PT ;  /* 0x0000003007097812 */ /* 0x000fe200078ec0ff */
[----:B------:R-:W-:Y:S01]  /*06e0*/  IMAD R11, R18, 0x2, R17 ;  /* 0x00000002120b7824 */ /* 0x000fe200078e0211 */
[----:B------:R-:W-:Y:S01]  /*06f0*/  LOP3.LUT R7, R3, 0xe0, RZ, 0xc0, !PT ;  /* 0x000000e003077812 */ /* 0x000fe200078ec0ff */
[----:B------:R-:W-:Y:S01]  /*0700*/  IMAD.MOV.U32 R67, RZ, RZ, -0x800000 ;  /* 0xff800000ff437424 */ /* 0x000fe200078e00ff */
[----:B------:R-:W-:Y:S01]  /*0710*/  SHF.L.U32 R18, R17, 0x6, RZ ;  /* 0x0000000611127819 */ /* 0x000fe200000006ff */
[----:B------:R-:W-:Y:S01]  /*0720*/  IMAD.SHL.U32 R11, R11, 0x10, RZ ;  /* 0x000000100b0b7824 */ /* 0x000fe200078e00ff */
[----:B------:R-:W-:Y:S01]  /*0730*/  SHF.L.U32 R12, R3, 0x6, RZ ;  /* 0x00000006030c7819 */ /* 0x000fe200000006ff */
[----:B------:R-:W-:Y:S01]  /*0740*/  CS2R R34, SRZ ;  /* 0x0000000000227805 */ /* 0x000fe2000001ff00 */
[----:B------:R-:W-:-:S02]  /*0750*/  LEA R19, R7, R9, 0x4 ;  /* 0x0000000907137211 */ /* 0x000fc400078e20ff */
[----:B------:R-:W-:Y:S02]  /*0760*/  LOP3.LUT R7, R18, R9, RZ, 0xfc, !PT ;  /* 0x0000000912077212 */ /* 0x000fe400078efcff */
[----:B------:R-:W-:Y:S01]  /*0770*/  LOP3.LUT R22, R9, 0x3c0, R12, 0xf8, !PT ;  /* 0x000003c009167812 */ /* 0x000fe200078ef80c */
[----:B------:R-:W-:Y:S01]  /*0780*/  IMAD.HI R9, R20, 0x2, RZ ;  /* 0x0000000214097827 */ /* 0x000fe200078e02ff */
[--C-:B------:R-:W-:Y:S02]  /*0790*/  LOP3.LUT R12, R7, 0x10, R10.reuse, 0x78, !PT ;  /* 0x00000010070c7812 */ /* 0x100fe400078e780a */
[--C-:B------:R-:W-:Y:S01]  /*07a0*/  LOP3.LUT R20, R11, 0x30, R10.reuse, 0x78, !PT ;  /* 0x000000300b147812 */ /* 0x100fe200078e780a */
[----:B------:R-:W-:Y:S01]  /*07b0*/  IMAD.HI R7, R8, 0x2, RZ ;  /* 0x0000000208077827 */ /* 0x000fe200078e02ff */
[----:B------:R-:W-:Y:S02]  /*07c0*/  LOP3.LUT R11, R19, 0x30, R10, 0x78, !PT ;  /* 0x00000030130b7812 */ /* 0x000fe400078e780a */
[----:B------:R-:W-:Y:S01]  /*07d0*/  SHF.R.U32.HI R10, RZ, 0x6, R3 ;  /* 0x00000006ff0a7819 */ /* 0x000fe20000011603 */
[----:B------:R-:W-:Y:S01]  /*07e0*/  IMAD R8, R26, c[0x0][0x1b8], RZ ;  /* 0x00006e001a087a24 */ /* 0x000fe200078e02ff */
[----:B------:R-:W-:-:S02]  /*07f0*/  IADD3.X R23, R7, c[0x0][0x16c], R0, P0, P1 ;  /* 0x00005b0007177a10 */ /* 0x000fc400007e2400 */
[----:B------:R-:W-:Y:S01]  /*0800*/  IADD3.X R21, R9, c[0x0][0x174], R2, P2, P3 ;  /* 0x00005d0009157a10 */ /* 0x000fe200017e6402 */
[C---:B------:R-:W-:Y:S01]  /*0810*/  IMAD R7, R29.reuse, 0x8, R8 ;  /* 0x000000081d077824 */ /* 0x040fe200078e0208 */
[----:B------:R-:W-:Y:S02]  /*0820*/  SGXT.U32 R2, R10, 0x2 ;  /* 0x000000020a02781a */ /* 0x000fe40000000000 */
[----:B------:R-:W-:Y:S01]  /*0830*/  MOV R25, c[0x0][0x1a4] ;  /* 0x0000690000197a02 */ /* 0x000fe20000000f00 */
[----:B------:R-:W-:Y:S01]  /*0840*/  IMAD R9, R29, 0x8, R7 ;  /* 0x000000081d097824 */ /* 0x000fe200078e0207 */
[----:B------:R-:W-:Y:S01]  /*0850*/  LOP3.LUT R19, R3, 0x10, RZ, 0xc0, !PT ;  /* 0x0000001003137812 */ /* 0x000fe200078ec0ff */
[----:B------:R-:W-:Y:S01]  /*0860*/  IMAD R2, R2, c[0x0][0x1a4], RZ ;  /* 0x0000690002027a24 */ /* 0x000fe200078e02ff */
[----:B------:R-:W-:Y:S02]  /*0870*/  IADD3 R18, R18, R11, RZ ;  /* 0x0000000b12127210 */ /* 0x000fe40007ffe0ff */
[----:B------:R-:W-:Y:S01]  /*0880*/  LEA R10, R29, R9, 0x3 ;  /* 0x000000091d0a7211 */ /* 0x000fe200078e18ff */
[----:B------:R-:W-:Y:S01]  /*0890*/  IMAD R0, R25, 0x4, R2 ;  /* 0x0000000419007824 */ /* 0x000fe200078e0202 */
[----:B------:R-:W-:Y:S01]  /*08a0*/  LEA R70, P2, R7, R55, 0x1 ;  /* 0x0000003707467211 */ /* 0x000fe200078408ff */
[----:B------:R-:W-:Y:S01]  /*08b0*/  IMAD R19, R19, 0x20, R12 ;  /* 0x0000002013137824 */ /* 0x000fe200078e020c */
[----:B------:R-:W-:-:S02]  /*08c0*/  LEA R11, R29, R10, 0x3 ;  /* 0x0000000a1d0b7211 */ /* 0x000fc400078e18ff */
[C---:B------:R-:W-:Y:S02]  /*08d0*/  LEA R72, P1, R8.reuse, R55, 0x1 ;  /* 0x0000003708487211 */ /* 0x040fe400078208ff */
[-C--:B------:R-:W-:Y:S01]  /*08e0*/  LEA.HI.X.SX32 R71, R7, R21.reuse, 0x1, P2 ;  /* 0x0000001507477211 */ /* 0x080fe200010f0eff */
[----:B------:R-:W-:Y:S01]  /*08f0*/  IMAD R12, R29, 0x8, R11 ;  /* 0x000000081d0c7824 */ /* 0x000fe200078e020b */
[----:B------:R-:W-:Y:S02]  /*0900*/  LEA R7, R25, R0, 0x2 ;  /* 0x0000000019077211 */ /* 0x000fe400078e10ff */
[----:B------:R-:W-:Y:S02]  /*0910*/  LEA.HI.X.SX32 R73, R8, R21, 0x1, P1 ;  /* 0x0000001508497211 */ /* 0x000fe400008f0eff */
[----:B------:R-:W-:Y:S01]  /*0920*/  LEA R17, R17, R20, 0x7 ;  /* 0x0000001411117211 */ /* 0x000fe200078e38ff */
[----:B------:R-:W-:Y:S01]  /*0930*/  IMAD R20, R29, 0x8, R12 ;  /* 0x000000081d147824 */ /* 0x000fe200078e020c */
[----:B------:R-:W-:-:S02]  /*0940*/  LEA R64, P3, R9, R55, 0x1 ;  /* 0x0000003709407211 */ /* 0x000fc400078608ff */
[C---:B------:R-:W-:Y:S02]  /*0950*/  LEA R62, P1, R10.reuse, R55, 0x1 ;  /* 0x000000370a3e7211 */ /* 0x040fe400078208ff */
[----:B------:R-:W-:Y:S02]  /*0960*/  LEA R8, R25, R7, 0x2 ;  /* 0x0000000719087211 */ /* 0x000fe400078e10ff */
[-C--:B------:R-:W-:Y:S02]  /*0970*/  LEA.HI.X.SX32 R65, R9, R21.reuse, 0x1, P3 ;  /* 0x0000001509417211 */ /* 0x080fe400018f0eff */
[----:B------:R-:W-:Y:S01]  /*0980*/  LEA.HI.X.SX32 R63, R10, R21, 0x1, P1 ;  /* 0x000000150a3f7211 */ /* 0x000fe200008f0eff */
[----:B------:R-:W-:Y:S01]  /*0990*/  IMAD R10, R29, 0x8, R20 ;  /* 0x000000081d0a7824 */ /* 0x000fe200078e0214 */
[----:B------:R-:W-:Y:S01]  /*09a0*/  LEA R88, P0, R2, R75, 0x1 ;  /* 0x0000004b02587211 */ /* 0x000fe200078008ff */
[----:B------:R-:W-:Y:S01]  /*09b0*/  CS2R R28, SRZ ;  /* 0x00000000001c7805 */ /* 0x000fe2000001ff00 */
[----:B------:R-:W-:-:S02]  /*09c0*/  LEA R9, R25, R8, 0x2 ;  /* 0x0000000819097211 */ /* 0x000fc400078e10ff */
[----:B------:R-:W-:Y:S02]  /*09d0*/  LEA R60, P2, R11, R55, 0x1 ;  /* 0x000000370b3c7211 */ /* 0x000fe400078408ff */
[----:B------:R-:W-:Y:S01]  /*09e0*/  LEA.HI.X.SX32 R89, R2, R23, 0x1, P0 ;  /* 0x0000001702597211 */ /* 0x000fe200000f0eff */
[----:B------:R-:W-:Y:S01]  /*09f0*/  IMAD R2, R25, 0x4, R9 ;  /* 0x0000000419027824 */ /* 0x000fe200078e0209 */
[----:B------:R-:W-:Y:S01]  /*0a00*/  LEA.HI.X.SX32 R61, R11, R21, 0x1, P2 ;  /* 0x000000150b3d7211 */ /* 0x000fe200010f0eff */
[----:B------:R-:W-:Y:S01]  /*0a10*/  IMAD.MOV.U32 R11, RZ, RZ, RZ ;  /* 0x000000ffff0b7224 */ /* 0x000fe200078e00ff */
[-C--:B------:R-:W-:Y:S02]  /*0a20*/  LEA R54, P3, R10, R55.reuse, 0x1 ;  /* 0x000000370a367211 */ /* 0x080fe400078608ff */
[-C--:B------:R-:W-:Y:S02]  /*0a30*/  LEA R56, P2, R20, R55.reuse, 0x1 ;  /* 0x0000003714387211 */ /* 0x080fe400078408ff */
[----:B------:R-:W-:-:S02]  /*0a40*/  LEA R58, P1, R12, R55, 0x1 ;  /* 0x000000370c3a7211 */ /* 0x000fc400078208ff */
[-C--:B------:R-:W-:Y:S02]  /*0a50*/  LEA.HI.X.SX32 R55, R10, R21.reuse, 0x1, P3 ;  /* 0x000000150a377211 */ /* 0x080fe400018f0eff */
[----:B------:R-:W-:Y:S02]  /*0a60*/  LEA.HI.X.SX32 R57, R20, R21, 0x1, P2 ;  /* 0x0000001514397211 */ /* 0x000fe400010f0eff */
[-C--:B------:R-:W-:Y:S02]  /*0a70*/  LEA R86, P0, R0, R75.reuse, 0x1 ;  /* 0x0000004b00567211 */ /* 0x080fe400078008ff */
[----:B------:R-:W-:Y:S02]  /*0a80*/  LEA R10, R25, R2, 0x2 ;  /* 0x00000002190a7211 */ /* 0x000fe400078e10ff */
[----:B------:R-:W-:Y:S02]  /*0a90*/  LEA R82, P2, R8, R75, 0x1 ;  /* 0x0000004b08527211 */ /* 0x000fe400078408ff */
[----:B------:R-:W-:-:S02]  /*0aa0*/  LEA.HI.X.SX32 R59, R12, R21, 0x1, P1 ;  /* 0x000000150c3b7211 */ /* 0x000fc400008f0eff */
[----:B------:R-:W-:Y:S01]  /*0ab0*/  LEA.HI.X.SX32 R87, R0, R23, 0x1, P0 ;  /* 0x0000001700577211 */ /* 0x000fe200000f0eff */
[----:B------:R-:W-:Y:S01]  /*0ac0*/  IMAD R0, R25, 0x4, R10 ;  /* 0x0000000419007824 */ /* 0x000fe200078e020a */
[----:B------:R-:W-:Y:S02]  /*0ad0*/  LEA R84, P1, R7, R75, 0x1 ;  /* 0x0000004b07547211 */ /* 0x000fe400078208ff */
[----:B------:R-:W-:Y:S02]  /*0ae0*/  LEA.HI.X.SX32 R83, R8, R23, 0x1, P2 ;  /* 0x0000001708537211 */ /* 0x000fe400010f0eff */
[-C--:B------:R-:W-:Y:S02]  /*0af0*/  LEA R80, P0, R9, R75.reuse, 0x1 ;  /* 0x0000004b09507211 */ /* 0x080fe400078008ff */
[----:B------:R-:W-:Y:S02]  /*0b00*/  LEA R76, P2, R10, R75, 0x1 ;  /* 0x0000004b0a4c7211 */ /* 0x000fe400078408ff */
[----:B------:R-:W-:-:S02]  /*0b10*/  LEA.HI.X.SX32 R85, R7, R23, 0x1, P1 ;  /* 0x0000001707557211 */ /* 0x000fc400008f0eff */
[-C--:B------:R-:W-:Y:S02]  /*0b20*/  LEA R78, P1, R2, R75.reuse, 0x1 ;  /* 0x0000004b024e7211 */ /* 0x080fe400078208ff */
[----:B------:R-:W-:Y:S02]  /*0b30*/  LEA R74, P3, R0, R75, 0x1 ;  /* 0x0000004b004a7211 */ /* 0x000fe400078608ff */
[-C--:B------:R-:W-:Y:S01]  /*0b40*/  LEA.HI.X.SX32 R81, R9, R23.reuse, 0x1, P0 ;  /* 0x0000001709517211 */ /* 0x080fe200000f0eff */
[----:B------:R-:W-:Y:S01]  /*0b50*/  IMAD.MOV.U32 R9, RZ, RZ, RZ ;  /* 0x000000ffff097224 */ /* 0x000fe200078e00ff */
[----:B------:R-:W-:Y:S02]  /*0b60*/  LEA.HI.X.SX32 R77, R10, R23, 0x1, P2 ;  /* 0x000000170a4d7211 */ /* 0x000fe400010f0eff */
[----:B------:R-:W-:Y:S02]  /*0b70*/  LOP3.LUT P0, RZ, R3, 0x3, RZ, 0xc0, !PT ;  /* 0x0000000303ff7812 */ /* 0x000fe4000780c0ff */
[----:B------:R-:W-:-:S02]  /*0b80*/  LOP3.LUT R10, R22, 0x10, R3, 0x78, !PT ;  /* 0x00000010160a7812 */ /* 0x000fc400078e7803 */
[-C--:B------:R-:W-:Y:S01]  /*0b90*/  LEA.HI.X.SX32 R79, R2, R23.reuse, 0x1, P1 ;  /* 0x00000017024f7211 */ /* 0x080fe200008f0eff */
[----:B------:R-:W-:Y:S01]  /*0ba0*/  IMAD.MOV.U32 R2, RZ, RZ, 0x3f800000 ;  /* 0x3f800000ff027424 */ /* 0x000fe200078e00ff */
[----:B------:R-:W-:Y:S02]  /*0bb0*/  LEA.HI.X.SX32 R75, R0, R23, 0x1, P3 ;  /* 0x00000017004b7211 */ /* 0x000fe400018f0eff */
[----:B------:R-:W-:Y:S02]  /*0bc0*/  ISETP.GE.U32.AND P1, PT, R52, 0x80, PT ;  /* 0x000000803400780c */ /* 0x000fe40003f26070 */
[----:B------:R-:W-:Y:S02]  /*0bd0*/  LOP3.LUT R20, R6, 0x40, RZ, 0x3c, !PT ;  /* 0x0000004006147812 */ /* 0x000fe400078e3cff */
[----:B------:R-:W-:Y:S02]  /*0be0*/  MOV R7, 0x3f800000 ;  /* 0x3f80000000077802 */ /* 0x000fe40000000f00 */
[----:B------:R-:W-:-:S02]  /*0bf0*/  MOV R23, RZ ;  /* 0x000000ff00177202 */ /* 0x000fc40000000f00 */
[----:B------:R-:W-:Y:S02]  /*0c00*/  MOV R66, 0xff800000 ;  /* 0xff80000000427802 */ /* 0x000fe40000000f00 */
[----:B------:R-:W-:Y:S02]  /*0c10*/  MOV R68, 0xff800000 ;  /* 0xff80000000447802 */ /* 0x000fe40000000f00 */
[----:B------:R-:W-:Y:S02]  /*0c20*/  MOV R8, 0x3f800000 ;  /* 0x3f80000000087802 */ /* 0x000fe40000000f00 */
[----:B------:R-:W-:Y:S02]  /*0c30*/  MOV R0, 0x3f800000 ;  /* 0x3f80000000007802 */ /* 0x000fe40000000f00 */
[----:B------:R-:W-:Y:S02]  /*0c40*/  ISETP.LT.U32.AND P0, PT, R52, 0x80, !P0 ;  /* 0x000000803400780c */ /* 0x000fe40004701070 */
[----:B------:R-:W-:-:S02]  /*0c50*/  LOP3.LUT R22, R10, 0x20, RZ, 0x3c, !PT ;  /* 0x000000200a167812 */ /* 0x000fc400078e3cff */
[----:B------:R-:W-:Y:S02]  /*0c60*/  LOP3.LUT R21, R19, 0x20, RZ, 0x3c, !PT ;  /* 0x0000002013157812 */ /* 0x000fe400078e3cff */
[----:B------:R-:W-:Y:S02]  /*0c70*/  LOP3.LUT R24, R17, 0x40, RZ, 0x3c, !PT ;  /* 0x0000004011187812 */ /* 0x000fe400078e3cff */
.L_x_1:
[----:B------:R-:W-:-:S04]  /*0c80*/  IMAD.WIDE R42, R23, 0x2, R84 ;  /* 0x00000002172a7825 */ /* 0x000fc800078e0254 */
[C---:B------:R-:W-:Y:S02]  /*0c90*/  IMAD.WIDE R38, R23.reuse, 0x2, R88 ;  /* 0x0000000217267825 */ /* 0x040fe400078e0258 */
[----:B------:R-:W2:Y:S02]  /*0ca0*/  LDG.E.U16 R43, [R42.64] ;  /* 0x000000042a2b7981 */ /* 0x000ea4000c1e1500 */
[C---:B------:R-:W-:Y:S02]  /*0cb0*/  IMAD.WIDE R46, R23.reuse, 0x2, R80 ;  /* 0x00000002172e7825 */ /* 0x040fe400078e0250 */
[----:B------:R-:W3:Y:S02]  /*0cc0*/  LDG.E.U16 R69, [R38.64] ;  /* 0x0000000426457981 */ /* 0x000ee4000c1e1500 */
[C---:B------:R-:W-:Y:S02]  /*0cd0*/  IMAD.WIDE R50, R23.reuse, 0x2, R76 ;  /* 0x0000000217327825 */ /* 0x040fe400078e024c */
[----:B------:R-:W4:Y:S02]  /*0ce0*/  LDG.E.U16 R95, [R46.64] ;  /* 0x000000042e5f7981 */ /* 0x000f24000c1e1500 */
[----:B------:R-:W-:-:S02]  /*0cf0*/  IMAD.WIDE R40, R23, 0x2, R86 ;  /* 0x0000000217287825 */ /* 0x000fc400078e0256 */
[----:B------:R-:W5:Y:S02]  /*0d00*/  LDG.E.U16 R99, [R50.64] ;  /* 0x0000000432637981 */ /* 0x000f64000c1e1500 */
[C---:B------:R-:W-:Y:S02]  /*0d10*/  IMAD.WIDE R44, R23.reuse, 0x2, R82 ;  /* 0x00000002172c7825 */ /* 0x040fe400078e0252 */
[----:B------:R-:W5:Y:S02]  /*0d20*/  LDG.E.U16 R91, [R40.64] ;  /* 0x00000004285b7981 */ /* 0x000f64000c1e1500 */
[C---:B------:R-:W-:Y:S02]  /*0d30*/  IMAD.WIDE R48, R23.reuse, 0x2, R78 ;  /* 0x0000000217307825 */ /* 0x040fe400078e024e */
[----:B------:R-:W5:Y:S02]  /*0d40*/  LDG.E.U16 R93, [R44.64] ;  /* 0x000000042c5d7981 */ /* 0x000f64000c1e1500 */
[----:B------:R-:W-:-:S02]  /*0d50*/  IMAD.WIDE R36, R23, 0x2, R74 ;  /* 0x0000000217247825 */ /* 0x000fc400078e024a */
[----:B------:R-:W5:Y:S04]  /*0d60*/  LDG.E.U16 R97, [R48.64] ;  /* 0x0000000430617981 */ /* 0x000f68000c1e1500 */
[----:B------:R-:W5:Y:S04]  /*0d70*/  LDG.E.U16 R101, [R36.64] ;  /* 0x0000000424657981 */ /* 0x000f68000c1e1500 */
[----:B------:R-:W-:Y:S06]  /*0d80*/  BAR.SYNC.DEFER_BLOCKING 0x0 ;  /* 0x0000000000007b1d */ /* 0x000fec0000010000 */
[----:B--2---:R-:W-:Y:S04]  /*0d90*/  STS.U16 [R6+0x1400], R43 ;  /* 0x0014002b06007388 */ /* 0x004fe80000000400 */
[----:B---3--:R-:W-:Y:S04]  /*0da0*/  STS.U16 [R6+0x1000], R69 ;  /* 0x0010004506007388 */ /* 0x008fe80000000400 */
[----:B----4-:R-:W-:Y:S04]  /*0db0*/  STS.U16 [R6+0x1800], R95 ;  /* 0x0018005f06007388 */ /* 0x010fe80000000400 */
[----:B-----5:R-:W-:Y:S04]  /*0dc0*/  STS.U16 [R6+0x1c00], R99 ;  /* 0x001c006306007388 */ /* 0x020fe80000000400 */
[----:B------:R-:W-:Y:S04]  /*0dd0*/  STS.U16 [R20+0x1200], R91 ;  /* 0x0012005b14007388 */ /* 0x000fe80000000400 */
[----:B------:R-:W-:Y:S04]  /*0de0*/  STS.U16 [R20+0x1600], R93 ;  /* 0x0016005d14007388 */ /* 0x000fe80000000400 */
[----:B------:R-:W-:Y:S04]  /*0df0*/  STS.U16 [R20+0x1a00], R97 ;  /* 0x001a006114007388 */ /* 0x000fe80000000400 */
[----:B------:R-:W-:Y:S04]  /*0e00*/  STS.U16 [R20+0x1e00], R101 ;  /* 0x001e006514007388 */ /* 0x000fe80000000400 */
[----:B------:R-:W-:Y:S06]  /*0e10*/  BAR.SYNC.DEFER_BLOCKING 0x0 ;  /* 0x0000000000007b1d */ /* 0x000fec0000010000 */
[----:B------:R-:W-:Y:S04]  /*0e20*/  LDSM.16.MT88.4 R48, [R19] ;  /* 0x000000001330783b */ /* 0x000fe80000004200 */
[----:B------:R-:W0:Y:S04]  /*0e30*/  LDSM.16.M88.4 R36, [R17+0x1000] ;  /* 0x001000001124783b */ /* 0x000e280000000200 */
[----:B------:R-:W1:Y:S04]  /*0e40*/  LDSM.16.MT88.4 R44, [R19+0x400] ;  /* 0x00040000132c783b */ /* 0x000e680000004200 */
[----:B------:R-:W2:Y:S01]  /*0e50*/  LDSM.16.MT88.4 R40, [R21] ;  /* 0x000000001528783b */ /* 0x000ea20000004200 */
[----:B0-----:R-:W-:Y:S11]  /*0e60*/  HMMA.16816.F32.BF16 R48, R48, R36, RZ ;  /* 0x000000243030723c */ /* 0x001ff600000418ff */
[----:B------:R-:W-:Y:S11]  /*0e70*/  @!UPT UIADD3 URZ, URZ, URZ, URZ ;  /* 0x0000003f3f3ff290 */ /* 0x000ff6000fffe03f */
[----:B------:R-:W-:Y:S02]  /*0e80*/  @!UPT UIADD3 URZ, URZ, URZ, URZ ;  /* 0x0000003f3f3ff290 */ /* 0x000fe4000fffe03f */
[----:B-1----:R-:W-:Y:S01]  /*0e90*/  HMMA.16816.F32.BF16 R44, R44, R38, R48 ;  /* 0x000000262c2c723c */ /* 0x002fe20000041830 */
[----:B------:R-:W0:Y:S07]  /*0ea0*/  LDSM.16.MT88.4 R48, [R21+0x400] ;  /* 0x000400001530783b */ /* 0x000e2e0000004200 */
[----:B--2---:R-:W-:Y:S11]  /*0eb0*/  HMMA.16816.F32.BF16 R40, R40, R36, RZ ;  /* 0x000000242828723c */ /* 0x004ff600000418ff */
[----:B------:R-:W-:Y:S11]  /*0ec0*/  @!UPT UIADD3 URZ, URZ, URZ, URZ ;  /* 0x0000003f3f3ff290 */ /* 0x000ff6000fffe03f */
[----:B------:R-:W-:Y:S02]  /*0ed0*/  @!UPT UIADD3 URZ, URZ, URZ, URZ ;  /* 0x0000003f3f3ff290 */ /* 0x000fe4000fffe03f */
[----:B0-----:R-:W-:Y:S01]  /*0ee0*/  HMMA.16816.F32.BF16 R40, R48, R38, R40 ;  /* 0x000000263028723c */ /* 0x001fe20000041828 */
[----:B------:R-:W-:Y:S04]  /*0ef0*/  LDSM.16.MT88.4 R48, [R19+0x800] ;  /* 0x000800001330783b */ /* 0x000fe80000004200 */
[----:B------:R-:W0:Y:S03]  /*0f00*/  LDSM.16.M88.4 R36, [R24+0x1000] ;  /* 0x001000001824783b */ /* 0x000e260000000200 */
[-C--:B0-----:R-:W-:Y:S01]  /*0f10*/  HMMA.16816.F32.BF16 R44, R48, R36.reuse, R44 ;  /* 0x00000024302c723c */ /* 0x081fe2000004182c */
[----:B------:R-:W0:Y:S11]  /*0f20*/  LDSM.16.MT88.4 R48, [R21+0x800] ;  /* 0x000800001530783b */ /* 0x000e360000004200 */
[----:B------:R-:W-:Y:S04]  /*0f30*/  @!UPT UIADD3 URZ, URZ, URZ, URZ ;  /* 0x0000003f3f3ff290 */ /* 0x000fe8000fffe03f */
[----:B0-----:R-:W-:Y:S01]  /*0f40*/  HMMA.16816.F32.BF16 R40, R48, R36, R40 ;  /* 0x000000243028723c */ /* 0x001fe20000041828 */
[----:B------:R-:W0:Y:S07]  /*0f50*/  LDSM.16.MT88.4 R48, [R19+0xc00] ;  /* 0x000c00001330783b */ /* 0x000e2e0000004200 */
[-C--:B0-----:R-:W-:Y:S01]  /*0f60*/  HMMA.16816.F32.BF16 R44, R48, R38.reuse, R44 ;  /* 0x00000026302c723c */ /* 0x081fe2000004182c */
[----:B------:R-:W0:Y:S11]  /*0f70*/  LDSM.16.MT88.4 R48, [R21+0xc00] ;  /* 0x000c00001530783b */ /* 0x000e360000004200 */
[----:B------:R-:W-:Y:S04]  /*0f80*/  @!UPT UIADD3 URZ, URZ, URZ, URZ ;  /* 0x0000003f3f3ff290 */ /* 0x000fe8000fffe03f */
[----:B0-----:R-:W-:Y:S08]  /*0f90*/  HMMA.16816.F32.BF16 R40, R48, R38, R40 ;  /* 0x000000263028723c */ /* 0x001ff00000041828 */
[----:B------:R-:W-:Y:S02]  /*0fa0*/  FMUL R36, R44, c[0x0][0x188] ;  /* 0x000062002c247a20 */ /* 0x000fe40000400000 */
[----:B------:R-:W-:-:S02]  /*0fb0*/  FMUL R37, R45, c[0x0][0x188] ;  /* 0x000062002d257a20 */ /* 0x000fc40000400000 */
[----:B------:R-:W-:Y:S02]  /*0fc0*/  FMUL R38, R46, c[0x0][0x188] ;  /* 0x000062002e267a20 */ /* 0x000fe40000400000 */
[----:B------:R-:W-:Y:S01]  /*0fd0*/  FMUL R39, R47, c[0x0][0x188] ;  /* 0x000062002f277a20 */ /* 0x000fe20000400000 */
[----:B------:R-:W-:-:S04]  /*0fe0*/  FMNMX R48, R36, R37, !PT ;  /* 0x0000002524307209 */ /* 0x000fc80007800000 */
[----:B------:R-:W-:-:S05]  /*0ff0*/  FMNMX R49, R38, R39, !PT ;  /* 0x0000002726317209 */ /* 0x000fca0007800000 */
[----:B------:R-:W-:Y:S02]  /*1000*/  FMUL R36, R40, c[0x0][0x188] ;  /* 0x0000620028247a20 */ /* 0x000fe40000400000 */
[----:B------:R-:W-:Y:S02]  /*1010*/  FMUL R37, R41, c[0x0][0x188] ;  /* 0x0000620029257a20 */ /* 0x000fe40000400000 */
[----:B------:R-:W-:Y:S02]  /*1020*/  FMUL R38, R42, c[0x0][0x188] ;  /* 0x000062002a267a20 */ /* 0x000fe40000400000 */
[----:B------:R-:W-:Y:S01]  /*1030*/  FMUL R39, R43, c[0x0][0x188] ;  /* 0x000062002b277a20 */ /* 0x000fe20000400000 */
[----:B------:R-:W-:-:S04]  /*1040*/  FMNMX R36, R36, R37, !PT ;  /* 0x0000002524247209 */ /* 0x000fc80007800000 */
[----:B------:R-:W-:Y:S01]  /*1050*/  FMNMX R38, R38, R39, !PT ;  /* 0x0000002726267209 */ /* 0x000fe20007800000 */
[----:B------:R-:W0:Y:S04]  /*1060*/  SHFL.BFLY PT, R37, R48, 0x2, 0x1f ;  /* 0x0c401f0030257f89 */ /* 0x000e2800000e0000 */
[----:B------:R-:W1:Y:S04]  /*1070*/  SHFL.BFLY PT, R50, R49, 0x2, 0x1f ;  /* 0x0c401f0031327f89 */ /* 0x000e6800000e0000 */
[----:B------:R-:W2:Y:S04]  /*1080*/  SHFL.BFLY PT, R51, R36, 0x2, 0x1f ;  /* 0x0c401f0024337f89 */ /* 0x000ea800000e0000 */
[----:B------:R-:W3:Y:S01]  /*1090*/  SHFL.BFLY PT, R69, R38, 0x2, 0x1f ;  /* 0x0c401f0026457f89 */ /* 0x000ee200000e0000 */
[----:B0-----:R-:W-:-:S02]  /*10a0*/  FMNMX R37, R48, R37, !PT ;  /* 0x0000002530257209 */ /* 0x001fc40007800000 */
[----:B-1----:R-:W-:Y:S02]  /*10b0*/  FMNMX R39, R49, R50, !PT ;  /* 0x0000003231277209 */ /* 0x002fe40007800000 */
[----:B--2---:R-:W-:Y:S02]  /*10c0*/  FMNMX R51, R36, R51, !PT ;  /* 0x0000003324337209 */ /* 0x004fe40007800000 */
[----:B---3--:R-:W-:Y:S01]  /*10d0*/  FMNMX R69, R38, R69, !PT ;  /* 0x0000004526457209 */ /* 0x008fe20007800000 */
[----:B------:R-:W0:Y:S04]  /*10e0*/  SHFL.BFLY PT, R50, R37, 0x1, 0x1f ;  /* 0x0c201f0025327f89 */ /* 0x000e2800000e0000 */
[----:B------:R-:W1:Y:S04]  /*10f0*/  SHFL.BFLY PT, R90, R39, 0x1, 0x1f ;  /* 0x0c201f00275a7f89 */ /* 0x000e6800000e0000 */
[----:B------:R-:W2:Y:S04]  /*1100*/  SHFL.BFLY PT, R92, R51, 0x1, 0x1f ;  /* 0x0c201f00335c7f89 */ /* 0x000ea800000e0000 */
[----:B------:R-:W3:Y:S01]  /*1110*/  SHFL.BFLY PT, R48, R69, 0x1, 0x1f ;  /* 0x0c201f0045307f89 */ /* 0x000ee200000e0000 */
[----:B0-----:R-:W-:-:S03]  /*1120*/  FMNMX R50, R37, R50, !PT ;  /* 0x0000003225327209 */ /* 0x001fc60007800000 */
[----:B------:R-:W-:Y:S01]  /*1130*/  BAR.SYNC.DEFER_BLOCKING 0x0 ;  /* 0x0000000000007b1d */ /* 0x000fe20000010000 */
[----:B-1----:R-:W-:Y:S02]  /*1140*/  FMNMX R90, R39, R90, !PT ;  /* 0x0000005a275a7209 */ /* 0x002fe40007800000 */
[----:B--2---:R-:W-:Y:S02]  /*1150*/  FMNMX R92, R51, R92, !PT ;  /* 0x0000005c335c7209 */ /* 0x004fe40007800000 */
[----:B---3--:R-:W-:Y:S01]  /*1160*/  FMNMX R48, R69, R48, !PT ;  /* 0x0000003045307209 */ /* 0x008fe20007800000 */
[----:B------:R-:W-:Y:S04]  /*1170*/  @P0 STS [R15+0x1000], R50 ;  /* 0x001000320f000388 */ /* 0x000fe80000000800 */
[----:B------:R-:W-:Y:S04]  /*1180*/  @P0 STS [R15+0x1080], R90 ;  /* 0x0010805a0f000388 */ /* 0x000fe80000000800 */
[----:B------:R-:W-:Y:S04]  /*1190*/  @P0 STS [R15+0x1100], R92 ;  /* 0x0011005c0f000388 */ /* 0x000fe80000000800 */
[----:B------:R-:W-:Y:S04]  /*11a0*/  @P0 STS [R15+0x1180], R48 ;  /* 0x001180300f000388 */ /* 0x000fe80000000800 */
[----:B------:R-:W-:Y:S06]  /*11b0*/  BAR.SYNC.DEFER_BLOCKING 0x0 ;  /* 0x0000000000007b1d */ /* 0x000fec0000010000 */
[----:B------:R-:W0:Y:S04]  /*11c0*/  @!P1 LDS R25, [R52.X4+0x1000] ;  /* 0x0010000034199984 */ /* 0x000e280000004800 */
[----:B0-----:R-:W0:Y:S02]  /*11d0*/  SHFL.BFLY PT, R36, R25, 0x2, 0x1f ;  /* 0x0c401f0019247f89 */ /* 0x001e2400000e0000 */
[----:B0-----:R-:W-:-:S05]  /*11e0*/  FMNMX R36, R25, R36, !PT ;  /* 0x0000002419247209 */ /* 0x001fca0007800000 */
[----:B------:R-:W0:Y:S02]  /*11f0*/  SHFL.BFLY PT, R37, R36, 0x1, 0x1f ;  /* 0x0c201f0024257f89 */ /* 0x000e2400000e0000 */
[----:B0-----:R-:W-:-:S05]  /*1200*/  FMNMX R37, R36, R37, !PT ;  /* 0x0000002524257209 */ /* 0x001fca0007800000 */
[----:B------:R-:W-:Y:S04]  /*1210*/  @P0 STS [R52.X4+0x1000], R37 ;  /* 0x0010002534000388 */ /* 0x000fe80000004800 */
[----:B------:R-:W-:Y:S06]  /*1220*/  BAR.SYNC.DEFER_BLOCKING 0x0 ;  /* 0x0000000000007b1d */ /* 0x000fec0000010000 */
[----:B------:R-:W0:Y:S04]  /*1230*/  LDS R90, [R14.X4+0x1000] ;  /* 0x001000000e5a7984 */ /* 0x000e280000004800 */
[----:B------:R-:W1:Y:S04]  /*1240*/  LDS R69, [R14.X4+0x1080] ;  /* 0x001080000e457984 */ /* 0x000e680000004800 */
[----:B------:R-:W2:Y:S04]  /*1250*/  LDS R92, [R14.X4+0x1100] ;  /* 0x001100000e5c7984 */ /* 0x000ea80000004800 */
[----:B------:R-:W-:Y:S01]  /*1260*/  LDS R91, [R14.X4+0x1180] ;  /* 0x001180000e5b7984 */ /* 0x000fe20000004800 */
[----:B0-----:R-:W-:-:S05]  /*1270*/  FMNMX R90, R90, R53, !PT ;  /* 0x000000355a5a7209 */ /* 0x001fca0007800000 */
[--C-:B------:R-:W-:Y:S02]  /*1280*/  FFMA R44, R44, c[0x0][0x188], -R90.reuse ;  /* 0x000062002c2c7a23 */ /* 0x100fe4000000085a */
[----:B------:R-:W-:Y:S02]  /*1290*/  FFMA R45, R45, c[0x0][0x188], -R90 ;  /* 0x000062002d2d7a23 */ /* 0x000fe4000000085a */
[----:B------:R-:W-:Y:S02]  /*12a0*/  FMUL R38, R44, 1.4426950216293334961 ;  /* 0x3fb8aa3b2c267820 */ /* 0x000fe40000400000 */
[----:B------:R-:W-:-:S04]  /*12b0*/  FMUL R39, R45, 1.4426950216293334961 ;  /* 0x3fb8aa3b2d277820 */ /* 0x000fc80000400000 */
[----:B------:R-:W-:Y:S08]  /*12c0*/  MUFU.EX2 R38, R38 ;  /* 0x0000002600267308 */ /* 0x000ff00000000800 */
[----:B------:R-:W0:Y:S02]  /*12d0*/  MUFU.EX2 R39, R39 ;  /* 0x0000002700277308 */ /* 0x000e240000000800 */
[----:B0-----:R-:W-:-:S05]  /*12e0*/  FADD R36, R38, R39 ;  /* 0x0000002726247221 */ /* 0x001fca0000000000 */
[----:B------:R-:W0:Y:S01]  /*12f0*/  SHFL.BFLY PT, R37, R36, 0x2, 0x1f ;  /* 0x0c401f0024257f89 */ /* 0x000e2200000e0000 */
[----:B-1----:R-:W-:Y:S02]  /*1300*/  FMNMX R69, R69, R66, !PT ;  /* 0x0000004245457209 */ /* 0x002fe40007800000 */
[----:B--2---:R-:W-:-:S03]  /*1310*/  FMNMX R92, R92, R67, !PT ;  /* 0x000000435c5c7209 */ /* 0x004fc60007800000 */
[--C-:B------:R-:W-:Y:S02]  /*1320*/  FFMA R46, R46, c[0x0][0x188], -R69.reuse ;  /* 0x000062002e2e7a23 */ /* 0x100fe40000000845 */
[----:B------:R-:W-:Y:S02]  /*1330*/  FFMA R47, R47, c[0x0][0x188], -R69 ;  /* 0x000062002f2f7a23 */ /* 0x000fe40000000845 */
[----:B------:R-:W-:Y:S02]  /*1340*/  FMUL R46, R46, 1.4426950216293334961 ;  /* 0x3fb8aa3b2e2e7820 */ /* 0x000fe40000400000 */
[----:B------:R-:W-:Y:S02]  /*1350*/  FMUL R47, R47, 1.4426950216293334961 ;  /* 0x3fb8aa3b2f2f7820 */ /* 0x000fe40000400000 */
[--C-:B------:R-:W-:Y:S02]  /*1360*/  FFMA R40, R40, c[0x0][0x188], -R92.reuse ;  /* 0x0000620028287a23 */ /* 0x100fe4000000085c */
[----:B------:R-:W-:-:S02]  /*1370*/  FFMA R41, R41, c[0x0][0x188], -R92 ;  /* 0x0000620029297a23 */ /* 0x000fc4000000085c */
[----:B0-----:R-:W-:Y:S01]  /*1380*/  FADD R44, R36, R37 ;  /* 0x00000025242c7221 */ /* 0x001fe20000000000 */
[----:B------:R-:W-:Y:S04]  /*1390*/  MUFU.EX2 R48, R46 ;  /* 0x0000002e00307308 */ /* 0x000fe80000000800 */
[----:B------:R-:W0:Y:S01]  /*13a0*/  SHFL.BFLY PT, R37, R44, 0x1, 0x1f ;  /* 0x0c201f002c257f89 */ /* 0x000e2200000e0000 */
[----:B------:R-:W-:Y:S02]  /*13b0*/  FMUL R40, R40, 1.4426950216293334961 ;  /* 0x3fb8aa3b28287820 */ /* 0x000fe40000400000 */
[----:B------:R-:W-:Y:S01]  /*13c0*/  FMUL R41, R41, 1.4426950216293334961 ;  /* 0x3fb8aa3b29297820 */ /* 0x000fe20000400000 */
[----:B------:R-:W1:Y:S01]  /*13d0*/  MUFU.EX2 R49, R47 ;  /* 0x0000002f00317308 */ /* 0x000e620000000800 */
[----:B------:R-:W-:Y:S07]  /*13e0*/  BAR.SYNC.DEFER_BLOCKING 0x0 ;  /* 0x0000000000007b1d */ /* 0x000fee0000010000 */
[----:B------:R-:W-:Y:S08]  /*13f0*/  MUFU.EX2 R50, R40 ;  /* 0x0000002800327308 */ /* 0x000ff00000000800 */
[----:B------:R-:W2:Y:S01]  /*1400*/  MUFU.EX2 R51, R41 ;  /* 0x0000002900337308 */ /* 0x000ea20000000800 */
[----:B-1----:R-:W-:Y:S01]  /*1410*/  FADD R36, R48, R49 ;  /* 0x0000003130247221 */ /* 0x002fe20000000000 */
[----:B------:R-:W-:Y:S01]  /*1420*/  FMNMX R91, R91, R68, !PT ;  /* 0x000000445b5b7209 */ /* 0x000fe20007800000 */
[----:B0-----:R-:W-:-:S03]  /*1430*/  FADD R96, R44, R37 ;  /* 0x000000252c607221 */ /* 0x001fc60000000000 */
[----:B------:R-:W0:Y:S01]  /*1440*/  SHFL.BFLY PT, R45, R36, 0x2, 0x1f ;  /* 0x0c401f00242d7f89 */ /* 0x000e2200000e0000 */
[--C-:B------:R-:W-:Y:S02]  /*1450*/  FFMA R42, R42, c[0x0][0x188], -R91.reuse ;  /* 0x000062002a2a7a23 */ /* 0x100fe4000000085b */
[----:B------:R-:W-:Y:S02]  /*1460*/  FFMA R43, R43, c[0x0][0x188], -R91 ;  /* 0x000062002b2b7a23 */ /* 0x000fe4000000085b */
[----:B------:R-:W-:Y:S02]  /*1470*/  FMUL R42, R42, 1.4426950216293334961 ;  /* 0x3fb8aa3b2a2a7820 */ /* 0x000fe40000400000 */
[----:B--2---:R-:W-:Y:S02]  /*1480*/  FADD R37, R50, R51 ;  /* 0x0000003332257221 */ /* 0x004fe40000000000 */
[----:B------:R-:W-:-:S03]  /*1490*/  FMUL R43, R43, 1.4426950216293334961 ;  /* 0x3fb8aa3b2b2b7820 */ /* 0x000fc60000400000 */
[----:B------:R-:W1:Y:S01]  /*14a0*/  SHFL.BFLY PT, R46, R37, 0x2, 0x1f ;  /* 0x0c401f00252e7f89 */ /* 0x000e6200000e0000 */
[----:B------:R-:W-:Y:S08]  /*14b0*/  MUFU.EX2 R93, R42 ;  /* 0x0000002a005d7308 */ /* 0x000ff00000000800 */
[----:B------:R-:W2:Y:S01]  /*14c0*/  MUFU.EX2 R94, R43 ;  /* 0x0000002b005e7308 */ /* 0x000ea20000000800 */
[----:B0-----:R-:W-:-:S05]  /*14d0*/  FADD R45, R36, R45 ;  /* 0x0000002d242d7221 */ /* 0x001fca0000000000 */
[----:B------:R-:W0:Y:S01]  /*14e0*/  SHFL.BFLY PT, R40, R45, 0x1, 0x1f ;  /* 0x0c201f002d287f89 */ /* 0x000e2200000e0000 */
[----:B--2---:R-:W-:Y:S02]  /*14f0*/  FADD R36, R93, R94 ;  /* 0x0000005e5d247221 */ /* 0x004fe40000000000 */
[----:B-1----:R-:W-:-:S03]  /*1500*/  FADD R46, R37, R46 ;  /* 0x0000002e252e7221 */ /* 0x002fc60000000000 */
[----:B------:R-:W1:Y:S04]  /*1510*/  SHFL.BFLY PT, R37, R36, 0x2, 0x1f ;  /* 0x0c401f0024257f89 */ /* 0x000e6800000e0000 */
[----:B------:R-:W2:Y:S01]  /*1520*/  SHFL.BFLY PT, R41, R46, 0x1, 0x1f ;  /* 0x0c201f002e297f89 */ /* 0x000ea200000e0000 */
[----:B0-----:R-:W-:Y:S02]  /*1530*/  FADD R44, R45, R40 ;  /* 0x000000282d2c7221 */ /* 0x001fe40000000000 */
[----:B-1----:R-:W-:-:S05]  /*1540*/  FADD R37, R36, R37 ;  /* 0x0000002524257221 */ /* 0x002fca0000000000 */
[----:B------:R-:W0:Y:S01]  /*1550*/  SHFL.BFLY PT, R40, R37, 0x1, 0x1f ;  /* 0x0c201f0025287f89 */ /* 0x000e2200000e0000 */
[----:B--2---:R-:W-:-:S03]  /*1560*/  FADD R98, R46, R41 ;  /* 0x000000292e627221 */ /* 0x004fc60000000000 */
[----:B------:R-:W-:Y:S04]  /*1570*/  @P0 STS [R15+0x1000], R96 ;  /* 0x001000600f000388 */ /* 0x000fe80000000800 */
[----:B------:R-:W-:Y:S04]  /*1580*/  @P0 STS [R15+0x1080], R44 ;  /* 0x0010802c0f000388 */ /* 0x000fe80000000800 */
[----:B------:R-:W-:Y:S01]  /*1590*/  @P0 STS [R15+0x1100], R98 ;  /* 0x001100620f000388 */ /* 0x000fe20000000800 */
[----:B0-----:R-:W-:-:S05]  /*15a0*/  FADD R42, R37, R40 ;  /* 0x00000028252a7221 */ /* 0x001fca0000000000 */
[----:B------:R-:W-:Y:S04]  /*15b0*/  @P0 STS [R15+0x1180], R42 ;  /* 0x0011802a0f000388 */ /* 0x000fe80000000800 */
[----:B------:R-:W-:Y:S06]  /*15c0*/  BAR.SYNC.DEFER_BLOCKING 0x0 ;  /* 0x0000000000007b1d */ /* 0x000fec0000010000 */
[----:B------:R-:W0:Y:S04]  /*15d0*/  @!P1 LDS R12, [R52.X4+0x1000] ;  /* 0x00100000340c9984 */ /* 0x000e280000004800 */
[----:B0-----:R-:W0:Y:S02]  /*15e0*/  SHFL.BFLY PT, R41, R12, 0x2, 0x1f ;  /* 0x0c401f000c297f89 */ /* 0x001e2400000e0000 */
[----:B0-----:R-:W-:-:S05]  /*15f0*/  FADD R41, R12, R41 ;  /* 0x000000290c297221 */ /* 0x001fca0000000000 */
[----:B------:R-:W0:Y:S02]  /*1600*/  SHFL.BFLY PT, R36, R41, 0x1, 0x1f ;  /* 0x0c201f0029247f89 */ /* 0x000e2400000e0000 */
[----:B0-----:R-:W-:-:S05]  /*1610*/  FADD R45, R41, R36 ;  /* 0x00000024292d7221 */ /* 0x001fca0000000000 */
[----:B------:R0:W-:Y:S04]  /*1620*/  @P0 STS [R52.X4+0x1000], R45 ;  /* 0x0010002d34000388 */ /* 0x0001e80000004800 */
[----:B------:R-:W-:Y:S01]  /*1630*/  BAR.SYNC.DEFER_BLOCKING 0x0 ;  /* 0x0000000000007b1d */ /* 0x000fe20000010000 */
[----:B------:R-:W-:-:S04]  /*1640*/  FADD R36, -R90, R53 ;  /* 0x000000355a247221 */ /* 0x000fc80000000100 */
[----:B------:R-:W-:Y:S02]  /*1650*/  FMUL R37, R36, 1.4426950216293334961 ;  /* 0x3fb8aa3b24257820 */ /* 0x000fe40000400000 */
[----:B------:R-:W-:Y:S01]  /*1660*/  FADD R36, -R69, R66 ;  /* 0x0000004245247221 */ /* 0x000fe20000000100 */
[----:B------:R-:W1:Y:S04]  /*1670*/  LDS R40, [R14.X4+0x1000] ;  /* 0x001000000e287984 */ /* 0x000e680000004800 */
[----:B------:R-:W2:Y:S04]  /*1680*/  LDS R47, [R14.X4+0x1080] ;  /* 0x001080000e2f7984 */ /* 0x000ea80000004800 */
[----:B------:R-:W3:Y:S04]  /*1690*/  LDS R53, [R14.X4+0x1100] ;  /* 0x001100000e357984 */ /* 0x000ee80000004800 */
[----:B------:R-:W4:Y:S01]  /*16a0*/  LDS R95, [R14.X4+0x1180] ;  /* 0x001180000e5f7984 */ /* 0x000f220000004800 */
[----:B------:R-:W-:-:S02]  /*16b0*/  FMUL R43, R36, 1.4426950216293334961 ;  /* 0x3fb8aa3b242b7820 */ /* 0x000fc40000400000 */
[----:B------:R-:W-:-:S04]  /*16c0*/  FADD R36, -R92, R67 ;  /* 0x000000435c247221 */ /* 0x000fc80000000100 */
[----:B------:R-:W-:Y:S02]  /*16d0*/  FMUL R44, R36, 1.4426950216293334961 ;  /* 0x3fb8aa3b242c7820 */ /* 0x000fe40000400000 */
[----:B------:R-:W-:Y:S01]  /*16e0*/  FADD R36, -R91, R68 ;  /* 0x000000445b247221 */ /* 0x000fe20000000100 */
[----:B------:R-:W1:Y:S03]  /*16f0*/  MUFU.EX2 R37, R37 ;  /* 0x0000002500257308 */ /* 0x000e660000000800 */
[----:B------:R-:W-:-:S05]  /*1700*/  FMUL R36, R36, 1.4426950216293334961 ;  /* 0x3fb8aa3b24247820 */ /* 0x000fca0000400000 */
[----:B------:R-:W2:Y:S08]  /*1710*/  MUFU.EX2 R43, R43 ;  /* 0x0000002b002b7308 */ /* 0x000eb00000000800 */
[----:B0-----:R-:W3:Y:S08]  /*1720*/  MUFU.EX2 R45, R44 ;  /* 0x0000002c002d7308 */ /* 0x001ef00000000800 */
[----:B------:R-:W4:Y:S01]  /*1730*/  MUFU.EX2 R36, R36 ;  /* 0x0000002400247308 */ /* 0x000f220000000800 */
[----:B-1----:R-:W-:-:S02]  /*1740*/  FFMA R7, R37, R7, R40 ;  /* 0x0000000725077223 */ /* 0x002fc40000000028 */
[C---:B------:R-:W-:Y:S02]  /*1750*/  FMUL R40, R37.reuse, R28 ;  /* 0x0000001c25287220 */ /* 0x040fe40000400000 */
[----:B------:R-:W-:Y:S02]  /*1760*/  FMUL R41, R37, R29 ;  /* 0x0000001d25297220 */ /* 0x000fe40000400000 */
[----:B------:R-:W-:-:S04]  /*1770*/  IMAD.WIDE R28, R11, 0x2, R72 ;  /* 0x000000020b1c7825 */ /* 0x000fc800078e0248 */
[C---:B--2---:R-:W-:Y:S02]  /*1780*/  FFMA R8, R43.reuse, R8, R47 ;  /* 0x000000082b087223 */ /* 0x044fe4000000002f */
[----:B------:R-:W-:Y:S02]  /*1790*/  FMUL R42, R43, R30 ;  /* 0x0000001e2b2a7220 */ /* 0x000fe40000400000 */
[C---:B---3--:R-:W-:Y:S02]  /*17a0*/  FFMA R2, R45.reuse, R2, R53 ;  /* 0x000000022d027223 */ /* 0x048fe40000000035 */
[----:B------:R-:W-:Y:S01]  /*17b0*/  FMUL R44, R45, R32 ;  /* 0x000000202d2c7220 */ /* 0x000fe20000400000 */
[----:B------:R0:W2:Y:S01]  /*17c0*/  LDG.E.U16 R53, [R28.64] ;  /* 0x000000041c357981 */ /* 0x0000a2000c1e1500 */
[----:B------:R-:W-:Y:S02]  /*17d0*/  FMUL R43, R43, R31 ;  /* 0x0000001f2b2b7220 */ /* 0x000fe40000400000 */
[----:B----4-:R-:W-:-:S02]  /*17e0*/  FFMA R0, R36, R0, R95 ;  /* 0x0000000024007223 */ /* 0x010fc4000000005f */
[----:B------:R-:W-:Y:S02]  /*17f0*/  FMUL R45, R45, R33 ;  /* 0x000000212d2d7220 */ /* 0x000fe40000400000 */
[C---:B------:R-:W-:Y:S02]  /*1800*/  FMUL R46, R36.reuse, R34 ;  /* 0x00000022242e7220 */ /* 0x040fe40000400000 */
[----:B------:R-:W-:Y:S02]  /*1810*/  FMUL R47, R36, R35 ;  /* 0x00000023242f7220 */ /* 0x000fe40000400000 */
[----:B------:R-:W-:-:S04]  /*1820*/  IMAD.WIDE R30, R11, 0x2, R70 ;  /* 0x000000020b1e7825 */ /* 0x000fc800078e0246 */
[C---:B------:R-:W-:Y:S02]  /*1830*/  IMAD.WIDE R32, R11.reuse, 0x2, R64 ;  /* 0x000000020b207825 */ /* 0x040fe400078e0240 */
[----:B------:R-:W3:Y:S02]  /*1840*/  LDG.E.U16 R31, [R30.64] ;  /* 0x000000041e1f7981 */ /* 0x000ee4000c1e1500 */
[C---:B------:R-:W-:Y:S02]  /*1850*/  IMAD.WIDE R34, R11.reuse, 0x2, R62 ;  /* 0x000000020b227825 */ /* 0x040fe400078e023e */
[----:B------:R-:W4:Y:S02]  /*1860*/  LDG.E.U16 R33, [R32.64] ;  /* 0x0000000420217981 */ /* 0x000f24000c1e1500 */
[C---:B------:R-:W-:Y:S02]  /*1870*/  IMAD.WIDE R36, R11.reuse, 0x2, R60 ;  /* 0x000000020b247825 */ /* 0x040fe400078e023c */
[----:B------:R-:W5:Y:S02]  /*1880*/  LDG.E.U16 R35, [R34.64] ;  /* 0x0000000422237981 */ /* 0x000f64000c1e1500 */
[----:B------:R-:W-:-:S02]  /*1890*/  IMAD.WIDE R66, R11, 0x2, R58 ;  /* 0x000000020b427825 */ /* 0x000fc400078e023a */
[----:B------:R-:W5:Y:S02]  /*18a0*/  LDG.E.U16 R37, [R36.64] ;  /* 0x0000000424257981 */ /* 0x000f64000c1e1500 */
[C---:B------:R-:W-:Y:S02]  /*18b0*/  IMAD.WIDE R96, R11.reuse, 0x2, R56 ;  /* 0x000000020b607825 */ /* 0x040fe400078e0238 */
[----:B------:R1:W5:Y:S02]  /*18c0*/  LDG.E.U16 R67, [R66.64] ;  /* 0x0000000442437981 */ /* 0x000364000c1e1500 */
[----:B0-----:R-:W-:Y:S02]  /*18d0*/  IMAD.WIDE R28, R11, 0x2, R54 ;  /* 0x000000020b1c7825 */ /* 0x001fe400078e0236 */
[----:B------:R-:W5:Y:S04]  /*18e0*/  LDG.E.U16 R97, [R96.64] ;  /* 0x0000000460617981 */ /* 0x000f68000c1e1500 */
[----:B------:R-:W5:Y:S04]  /*18f0*/  LDG.E.U16 R95, [R28.64] ;  /* 0x000000041c5f7981 */ /* 0x000f68000c1e1500 */
[----:B------:R-:W-:Y:S01]  /*1900*/  BAR.SYNC.DEFER_BLOCKING 0x0 ;  /* 0x0000000000007b1d */ /* 0x000fe20000010000 */
[----:B------:R-:W-:-:S02]  /*1910*/  F2FP.BF16.PACK_AB R99, R39, R38 ;  /* 0x000000262763723e */ /* 0x000fc400000010ff */
[----:B------:R-:W-:Y:S02]  /*1920*/  F2FP.BF16.PACK_AB R101, R49, R48 ;  /* 0x000000303165723e */ /* 0x000fe400000010ff */
[----:B------:R-:W-:Y:S02]  /*1930*/  F2FP.BF16.PACK_AB R103, R51, R50 ;  /* 0x000000323367723e */ /* 0x000fe400000010ff */
[----:B------:R-:W-:Y:S02]  /*1940*/  F2FP.BF16.PACK_AB R93, R94, R93 ;  /* 0x0000005d5e5d723e */ /* 0x000fe400000010ff */
[----:B------:R-:W-:-:S04]  /*1950*/  IADD3 R9, R9, 0x20, RZ ;  /* 0x0000002009097810 */ /* 0x000fc80007ffe0ff */
[----:B------:R-:W-:Y:S01]  /*1960*/  ISETP.GE.AND P2, PT, R9, c[0x0][0x1d0], PT ;  /* 0x0000740009007a0c */ /* 0x000fe20003f46270 */
[----:B-1----:R-:W-:Y:S02]  /*1970*/  IMAD.MOV.U32 R66, RZ, RZ, R69 ;  /* 0x000000ffff427224 */ /* 0x002fe400078e0045 */
[----:B------:R-:W-:Y:S01]  /*1980*/  IMAD.MOV.U32 R68, RZ, RZ, R91 ;  /* 0x000000ffff447224 */ /* 0x000fe200078e005b */
        /* <DEDUP_REMOVED lines=8> */
[----:B------:R-:W-:Y:S04]  /*1a10*/  STS [R16+0x2000], R99 ;  /* 0x0020006310007388 */ /* 0x000fe80000000800 */
[----:B------:R-:W-:Y:S04]  /*1a20*/  STS [R16+0x2200], R101 ;  /* 0x0022006510007388 */ /* 0x000fe80000000800 */
[----:B------:R-:W-:Y:S04]  /*1a30*/  STS [R16+0x2400], R103 ;  /* 0x0024006710007388 */ /* 0x000fe80000000800 */
[----:B------:R-:W-:Y:S04]  /*1a40*/  STS [R16+0x2600], R93 ;  /* 0x0026005d10007388 */ /* 0x000fe80000000800 */
[----:B------:R-:W-:Y:S06]  /*1a50*/  BAR.SYNC.DEFER_BLOCKING 0x0 ;  /* 0x0000000000007b1d */ /* 0x000fec0000010000 */
[----:B------:R-:W-:Y:S04]  /*1a60*/  LDSM.16.M88.4 R28, [R10+0x2000] ;  /* 0x002000000a1c783b */ /* 0x000fe80000000200 */
[----:B------:R-:W0:Y:S04]  /*1a70*/  LDSM.16.M88.4 R32, [R18+0x1000] ;  /* 0x001000001220783b */ /* 0x000e280000000200 */
[----:B------:R-:W1:Y:S04]  /*1a80*/  LDSM.16.M88.4 R48, [R10+0x2400] ;  /* 0x002400000a30783b */ /* 0x000e680000000200 */
[----:B------:R-:W-:Y:S01]  /*1a90*/  LDSM.16.M88.4 R36, [R22+0x2400] ;  /* 0x002400001624783b */ /* 0x000fe20000000200 */
[-C--:B0-----:R-:W-:Y:S03]  /*1aa0*/  HMMA.16816.F32.BF16 R40, R28, R32.reuse, R40 ;  /* 0x000000201c28723c */ /* 0x081fe60000041828 */
[----:B------:R-:W0:Y:S05]  /*1ab0*/  LDSM.16.M88.4 R28, [R22+0x2000] ;  /* 0x00200000161c783b */ /* 0x000e2a0000000200 */
[----:B-1----:R-:W-:Y:S01]  /*1ac0*/  HMMA.16816.F32.BF16 R44, R48, R32, R44 ;  /* 0x00000020302c723c */ /* 0x002fe2000004182c */
[----:B------:R-:W-:-:S02]  /*1ad0*/  MOV R53, R90 ;  /* 0x0000005a00357202 */ /* 0x000fc40000000f00 */
[----:B------:R-:W-:Y:S11]  /*1ae0*/  MOV R67, R92 ;  /* 0x0000005c00437202 */ /* 0x000ff60000000f00 */
[----:B------:R-:W-:Y:S02]  /*1af0*/  @!UPT UIADD3 URZ, URZ, URZ, URZ ;  /* 0x0000003f3f3ff290 */ /* 0x000fe4000fffe03f */
[-C--:B0-----:R-:W-:Y:S08]  /*1b00*/  HMMA.16816.F32.BF16 R28, R28, R34.reuse, R40 ;  /* 0x000000221c1c723c */ /* 0x081ff00000041828 */
[----:B------:R-:W-:Y:S07]  /*1b10*/  HMMA.16816.F32.BF16 R32, R36, R34, R44 ;  /* 0x000000222420723c */ /* 0x000fee000004182c */
[----:B------:R-:W-:-:S04]  /*1b20*/  IMAD.MOV.U32 R36, RZ, RZ, 0x20 ;  /* 0x00000020ff247424 */ /* 0x000fc800078e00ff */
[C---:B------:R-:W-:Y:S02]  /*1b30*/  IMAD R11, R36.reuse, c[0x0][0x1b4], R11 ;  /* 0x00006d00240b7a24 */ /* 0x040fe400078e020b */
[----:B------:R-:W-:Y:S01]  /*1b40*/  IMAD R23, R36, c[0x0][0x1a4], R23 ;  /* 0x0000690024177a24 */ /* 0x000fe200078e0217 */
[----:B------:R-:W-:Y:S05]  /*1b50*/  @!P2 BRA `(.L_x_1) ;  /* 0xfffff1200000a947 */ /* 0x000fea000383ffff */
.L_x_0:
[C---:B------:R-:W-:Y:S01]  /*1b60*/  SHF.L.U32 R6, R3.reuse, 0x4, RZ ;  /* 0x0000000403067819 */ /* 0x040fe200000006ff */
[----:B------:R-:W-:Y:S01]  /*1b70*/  IMAD.MOV.U32 R44, RZ, RZ, c[0x0][0x1c8] ;  /* 0x00007200ff2c7624 */ /* 0x000fe200078e00ff */
[C---:B------:R-:W-:Y:S01]  /*1b80*/  LOP3.LUT R10, R3.reuse, 0x18, RZ, 0xc0, !PT ;  /* 0x00000018030a7812 */ /* 0x040fe200078ec0ff */
[----:B------:R-:W-:Y:S01]  /*1b90*/  IMAD R26, R26, c[0x0][0x1c8], RZ ;  /* 0x000072001a1a7a24 */ /* 0x000fe200078e02ff */
[----:B------:R-:W-:Y:S01]  /*1ba0*/  LOP3.LUT R15, R6, 0x70, RZ, 0xc0, !PT ;  /* 0x00000070060f7812 */ /* 0x000fe200078ec0ff */
[----:B------:R-:W-:Y:S01]  /*1bb0*/  IMAD.SHL.U32 R6, R3, 0x20, RZ ;  /* 0x0000002003067824 */ /* 0x000fe200078e00ff */
[C---:B------:R-:W-:Y:S01]  /*1bc0*/  LEA R16, R10.reuse, R13, 0x5 ;  /* 0x0000000d0a107211 */ /* 0x040fe200078e28ff */
[----:B------:R-:W-:Y:S01]  /*1bd0*/  IMAD.MOV.U32 R61, RZ, RZ, R29 ;  /* 0x000000ffff3d7224 */ /* 0x000fe200078e001d */
[----:B------:R-:W-:Y:S01]  /*1be0*/  LEA.HI R15, R10, R15, RZ, 0x1f ;  /* 0x0000000f0a0f7211 */ /* 0x000fe200078ff8ff */
[----:B------:R-:W-:Y:S01]  /*1bf0*/  IMAD.MOV.U32 R42, RZ, RZ, R7 ;  /* 0x000000ffff2a7224 */ /* 0x000fe200078e0007 */
[----:B------:R-:W-:Y:S01]  /*1c00*/  SHF.R.U32.HI R9, RZ, 0x4, R3 ;  /* 0x00000004ff097819 */ /* 0x000fe20000011603 */
[----:B------:R-:W-:Y:S01]  /*1c10*/  IMAD R3, R4, c[0x0][0x1c0], RZ ;  /* 0x0000700004037a24 */ /* 0x000fe200078e02ff */
[----:B------:R-:W-:Y:S01]  /*1c20*/  LOP3.LUT R10, R6, 0x60, RZ, 0xc0, !PT ;  /* 0x00000060060a7812 */ /* 0x000fe200078ec0ff */
[----:B------:R-:W-:Y:S01]  /*1c30*/  IMAD R6, R27, c[0x0][0x1c4], RZ ;  /* 0x000071001b067a24 */ /* 0x000fe200078e02ff */
[----:B------:R-:W-:Y:S01]  /*1c40*/  SHF.R.U32.HI R13, RZ, 0x1, R5 ;  /* 0x00000001ff0d7819 */ /* 0x000fe20000011605 */
[----:B------:R-:W-:Y:S01]  /*1c50*/  IMAD.SHL.U32 R16, R16, 0x4, RZ ;  /* 0x0000000410107824 */ /* 0x000fe200078e00ff */
[----:B------:R-:W-:Y:S01]  /*1c60*/  LEA R12, R5, R10, 0x2 ;  /* 0x0000000a050c7211 */ /* 0x000fe200078e10ff */
[C---:B------:R-:W-:Y:S01]  /*1c70*/  IMAD.SHL.U32 R5, R3.reuse, 0x2, RZ ;  /* 0x0000000203057824 */ /* 0x040fe200078e00ff */
[----:B------:R-:W-:Y:S01]  /*1c80*/  SHF.L.U32 R10, R6, 0x1, RZ ;  /* 0x00000001060a7819 */ /* 0x000fe200000006ff */
[----:B------:R-:W-:Y:S01]  /*1c90*/  IMAD.HI R3, R3, 0x2, RZ ;  /* 0x0000000203037827 */ /* 0x000fe200078e02ff */
[----:B------:R-:W-:Y:S01]  /*1ca0*/  LOP3.LUT R11, R9, 0x2, RZ, 0xc0, !PT ;  /* 0x00000002090b7812 */ /* 0x000fe200078ec0ff */
[----:B------:R-:W-:Y:S01]  /*1cb0*/  BAR.SYNC.DEFER_BLOCKING 0x0 ;  /* 0x0000000000007b1d */ /* 0x000fe20000010000 */
[----:B------:R-:W-:Y:S01]  /*1cc0*/  IADD3 R46, P1, P2, R10, c[0x0][0x178], R5 ;  /* 0x00005e000a2e7a10 */ /* 0x000fe20007a3e005 */
[----:B------:R-:W-:Y:S01]  /*1cd0*/  IMAD.HI R6, R6, 0x2, RZ ;  /* 0x0000000206067827 */ /* 0x000fe200078e02ff */
[----:B------:R-:W-:-:S02]  /*1ce0*/  LEA R9, R44, R26, 0x3 ;  /* 0x0000001a2c097211 */ /* 0x000fc400078e18ff */
[----:B------:R-:W-:Y:S01]  /*1cf0*/  IADD3 R45, R14, R12, R11 ;  /* 0x0000000c0e2d7210 */ /* 0x000fe20007ffe00b */
[----:B------:R-:W-:Y:S01]  /*1d00*/  FMUL R23, R42, 8388608 ;  /* 0x4b0000002a177820 */ /* 0x000fe20000400000 */
[----:B------:R-:W-:Y:S01]  /*1d10*/  IADD3.X R48, R6, c[0x0][0x17c], R3, P1, P2 ;  /* 0x00005f0006307a10 */ /* 0x000fe20000fe4403 */
[----:B------:R-:W-:Y:S01]  /*1d20*/  IMAD R3, R44, 0x8, R9 ;  /* 0x000000082c037824 */ /* 0x000fe200078e0209 */
[-C--:B------:R-:W-:Y:S01]  /*1d30*/  LEA R10, P2, R9, R46.reuse, 0x1 ;  /* 0x0000002e090a7211 */ /* 0x080fe200078408ff */
[----:B------:R-:W-:Y:S01]  /*1d40*/  IMAD.MOV.U32 R57, RZ, RZ, R31 ;  /* 0x000000ffff397224 */ /* 0x000fe200078e001f */
[----:B------:R-:W-:Y:S01]  /*1d50*/  LOP3.LUT R5, R16, R13, RZ, 0x3c, !PT ;  /* 0x0000000d10057212 */ /* 0x000fe200078e3cff */
[----:B------:R-:W-:Y:S01]  /*1d60*/  IMAD.MOV.U32 R49, RZ, RZ, R2 ;  /* 0x000000ffff317224 */ /* 0x000fe200078e0002 */
[----:B------:R-:W-:Y:S01]  /*1d70*/  LEA R6, R44, R3, 0x3 ;  /* 0x000000032c067211 */ /* 0x000fe200078e18ff */
[----:B------:R-:W-:Y:S01]  /*1d80*/  IMAD.MOV.U32 R55, RZ, RZ, R32 ;  /* 0x000000ffff377224 */ /* 0x000fe200078e0020 */
[-C--:B------:R-:W-:Y:S01]  /*1d90*/  LEA R16, P1, R26, R46.reuse, 0x1 ;  /* 0x0000002e1a107211 */ /* 0x080fe200078208ff */
[----:B------:R-:W-:Y:S01]  /*1da0*/  IMAD.MOV.U32 R51, RZ, RZ, R34 ;  /* 0x000000ffff337224 */ /* 0x000fe200078e0022 */
[----:B------:R-:W-:-:S02]  /*1db0*/  LEA R12, P3, R3, R46, 0x1 ;  /* 0x0000002e030c7211 */ /* 0x000fc400078608ff */
[-C--:B------:R-:W-:Y:S01]  /*1dc0*/  LEA.HI.X.SX32 R11, R9, R48.reuse, 0x1, P2 ;  /* 0x00000030090b7211 */ /* 0x080fe200010f0eff */
[----:B------:R-:W-:Y:S01]  /*1dd0*/  IMAD R9, R44, 0x8, R6 ;  /* 0x000000082c097824 */ /* 0x000fe200078e0206 */
[----:B------:R-:W-:Y:S02]  /*1de0*/  LEA.HI.X.SX32 R17, R26, R48, 0x1, P1 ;  /* 0x000000301a117211 */ /* 0x000fe400008f0eff */
[----:B------:R-:W-:Y:S02]  /*1df0*/  MOV R29, R8 ;  /* 0x00000008001d7202 */ /* 0x000fe40000000f00 */
[----:B------:R-:W-:Y:S01]  /*1e00*/  LEA.HI.X.SX32 R13, R3, R48, 0x1, P3 ;  /* 0x00000030030d7211 */ /* 0x000fe200018f0eff */
[----:B------:R-:W-:Y:S01]  /*1e10*/  IMAD R3, R44, 0x8, R9 ;  /* 0x000000082c037824 */ /* 0x000fe200078e0209 */
[----:B------:R-:W-:Y:S01]  /*1e20*/  LEA R18, P1, R6, R46, 0x1 ;  /* 0x0000002e06127211 */ /* 0x000fe200078208ff */
[C---:B------:R-:W-:Y:S01]  /*1e30*/  FMUL R22, R29.reuse, 8388608 ;  /* 0x4b0000001d167820 */ /* 0x040fe20000400000 */
[----:B------:R-:W-:-:S02]  /*1e40*/  FSETP.GT.AND P2, PT, |R29|, 8.50705917302346158658e+37, PT ;  /* 0x7e8000001d00780b */ /* 0x000fc40003f44200 */
[----:B------:R-:W-:Y:S02]  /*1e50*/  LEA.HI.X.SX32 R19, R6, R48, 0x1, P1 ;  /* 0x0000003006137211 */ /* 0x000fe400008f0eff */
[-C--:B------:R-:W-:Y:S02]  /*1e60*/  LEA R8, P3, R9, R46.reuse, 0x1 ;  /* 0x0000002e09087211 */ /* 0x080fe400078608ff */
[----:B------:R-:W-:Y:S02]  /*1e70*/  LEA R6, P4, R3, R46, 0x1 ;  /* 0x0000002e03067211 */ /* 0x000fe400078808ff */
[-C--:B------:R-:W-:Y:S02]  /*1e80*/  LEA.HI.X.SX32 R9, R9, R48.reuse, 0x1, P3 ;  /* 0x0000003009097211 */ /* 0x080fe400018f0eff */
[----:B------:R-:W-:Y:S02]  /*1e90*/  FSETP.GEU.AND P5, PT, R29, 1.175494350822287508e-38, PT ;  /* 0x008000001d00780b */ /* 0x000fe40003fae000 */
[----:B------:R-:W-:Y:S01]  /*1ea0*/  LEA.HI.X.SX32 R7, R3, R48, 0x1, P4 ;  /* 0x0000003003077211 */ /* 0x000fe200020f0eff */
[----:B------:R-:W-:Y:S01]  /*1eb0*/  @P2 FMUL R57, R57, 0.25 ;  /* 0x3e80000039392820 */ /* 0x000fe20000400000 */
[----:B------:R-:W-:-:S02]  /*1ec0*/  FSETP.GEU.AND P3, PT, R42, 1.175494350822287508e-38, PT ;  /* 0x008000002a00780b */ /* 0x000fc40003f6e000 */
[----:B------:R-:W-:Y:S02]  /*1ed0*/  FSETP.GT.AND P4, PT, |R42|, 8.50705917302346158658e+37, PT ;  /* 0x7e8000002a00780b */ /* 0x000fe40003f84200 */
[----:B------:R-:W-:Y:S02]  /*1ee0*/  MOV R59, R30 ;  /* 0x0000001e003b7202 */ /* 0x000fe40000000f00 */
[----:B------:R-:W-:Y:S02]  /*1ef0*/  MOV R63, R28 ;  /* 0x0000001c003f7202 */ /* 0x000fe40000000f00 */
[----:B------:R-:W-:Y:S01]  /*1f00*/  FSEL R22, R22, R29, !P5 ;  /* 0x0000001d16167208 */ /* 0x000fe20006800000 */
[----:B------:R-:W-:Y:S01]  /*1f10*/  @P2 FMUL R59, R59, 0.25 ;  /* 0x3e8000003b3b2820 */ /* 0x000fe20000400000 */
[----:B------:R-:W-:Y:S02]  /*1f20*/  FSEL R28, RZ, -23, P5 ;  /* 0xc1b80000ff1c7808 */ /* 0x000fe40002800000 */
[----:B------:R-:W-:-:S02]  /*1f30*/  FSEL R23, R23, R42, !P3 ;  /* 0x0000002a17177208 */ /* 0x000fc40005800000 */
[C---:B------:R-:W-:Y:S01]  /*1f40*/  FSETP.GEU.AND P5, PT, |R42|.reuse, 1.175494350822287508e-38, PT ;  /* 0x008000002a00780b */ /* 0x040fe20003fae200 */
[----:B------:R-:W-:Y:S01]  /*1f50*/  @P4 FMUL R42, R42, 0.25 ;  /* 0x3e8000002a2a4820 */ /* 0x000fe20000400000 */
[C---:B------:R-:W-:Y:S01]  /*1f60*/  FSETP.GEU.AND P1, PT, |R29|.reuse, 1.175494350822287508e-38, PT ;  /* 0x008000001d00780b */ /* 0x040fe20003f2e200 */
[----:B------:R-:W-:Y:S01]  /*1f70*/  @P2 FMUL R29, R29, 0.25 ;  /* 0x3e8000001d1d2820 */ /* 0x000fe20000400000 */
[----:B------:R-:W-:Y:S01]  /*1f80*/  MOV R47, R0 ;  /* 0x00000000002f7202 */ /* 0x000fe20000000f00 */
[C---:B------:R-:W-:Y:S01]  /*1f90*/  FMUL R0, R49.reuse, 8388608 ;  /* 0x4b00000031007820 */ /* 0x040fe20000400000 */
[----:B------:R-:W-:Y:S01]  /*1fa0*/  FSETP.GEU.AND P2, PT, R49, 1.175494350822287508e-38, PT ;  /* 0x008000003100780b */ /* 0x000fe20003f4e000 */
[----:B------:R-:W-:Y:S01]  /*1fb0*/  @P4 FMUL R61, R61, 0.25 ;  /* 0x3e8000003d3d4820 */ /* 0x000fe20000400000 */
[----:B------:R-:W-:Y:S01]  /*1fc0*/  IADD3 R2, R23, -0x3f3504f3, RZ ;  /* 0xc0cafb0d17027810 */ /* 0x000fe20007ffe0ff */
[----:B------:R-:W-:Y:S01]  /*1fd0*/  FMUL R24, R47, 8388608 ;  /* 0x4b0000002f187820 */ /* 0x000fe20000400000 */
[----:B------:R-:W-:Y:S01]  /*1fe0*/  FSEL R25, RZ, -23, P3 ;  /* 0xc1b80000ff197808 */ /* 0x000fe20001800000 */
[----:B------:R-:W-:Y:S01]  /*1ff0*/  @P4 FMUL R63, R63, 0.25 ;  /* 0x3e8000003f3f4820 */ /* 0x000fe20000400000 */
[----:B------:R-:W-:Y:S01]  /*2000*/  FSETP.GEU.AND P3, PT, R47, 1.175494350822287508e-38, PT ;  /* 0x008000002f00780b */ /* 0x000fe20003f6e000 */
[----:B------:R-:W-:Y:S01]  /*2010*/  @!P5 FMUL R42, R42, 16777216 ;  /* 0x4b8000002a2ad820 */ /* 0x000fe20000400000 */
[----:B------:R-:W-:Y:S01]  /*2020*/  FSEL R0, R0, R49, !P2 ;  /* 0x0000003100007208 */ /* 0x000fe20005000000 */
[----:B------:R-:W-:Y:S01]  /*2030*/  @!P1 FMUL R29, R29, 16777216 ;  /* 0x4b8000001d1d9820 */ /* 0x000fe20000400000 */
[----:B------:R-:W-:Y:S01]  /*2040*/  FSEL R36, RZ, -23, P2 ;  /* 0xc1b80000ff247808 */ /* 0x000fe20001000000 */
[----:B------:R-:W-:Y:S01]  /*2050*/  @!P1 FMUL R57, R57, 16777216 ;  /* 0x4b80000039399820 */ /* 0x000fe20000400000 */
[----:B------:R-:W-:Y:S01]  /*2060*/  LOP3.LUT R30, R2, 0xff800000, RZ, 0xc0, !PT ;  /* 0xff800000021e7812 */ /* 0x000fe200078ec0ff */
[----:B------:R-:W0:Y:S01]  /*2070*/  MUFU.RCP R42, R42 ;  /* 0x0000002a002a7308 */ /* 0x000e220000001000 */
[----:B------:R-:W-:Y:S01]  /*2080*/  FSETP.GT.AND P2, PT, |R47|, 8.50705917302346158658e+37, PT ;  /* 0x7e8000002f00780b */ /* 0x000fe20003f44200 */
[----:B------:R-:W-:Y:S01]  /*2090*/  @!P1 FMUL R59, R59, 16777216 ;  /* 0x4b8000003b3b9820 */ /* 0x000fe20000400000 */
[----:B------:R-:W-:Y:S01]  /*20a0*/  IADD3 R2, R22, -0x3f3504f3, RZ ;  /* 0xc0cafb0d16027810 */ /* 0x000fe20007ffe0ff */
[----:B------:R-:W-:Y:S01]  /*20b0*/  @!P5 FMUL R61, R61, 16777216 ;  /* 0x4b8000003d3dd820 */ /* 0x000fe20000400000 */
[----:B------:R-:W-:Y:S01]  /*20c0*/  FSEL R24, R24, R47, !P3 ;  /* 0x0000002f18187208 */ /* 0x000fe20005800000 */
[----:B------:R-:W-:Y:S01]  /*20d0*/  @!P5 FMUL R63, R63, 16777216 ;  /* 0x4b8000003f3fd820 */ /* 0x000fe20000400000 */
[----:B------:R-:W-:Y:S01]  /*20e0*/  FSEL R38, RZ, -23, P3 ;  /* 0xc1b80000ff267808 */ /* 0x000fe20001800000 */
[----:B------:R-:W-:Y:S01]  /*20f0*/  MUFU.RCP R40, R29 ;  /* 0x0000001d00287308 */ /* 0x000fe20000001000 */
[----:B------:R-:W-:-:S02]  /*2100*/  FSETP.GEU.AND P3, PT, |R47|, 1.175494350822287508e-38, PT ;  /* 0x008000002f00780b */ /* 0x000fc40003f6e200 */
[----:B------:R-:W-:Y:S02]  /*2110*/  LOP3.LUT R31, R2, 0xff800000, RZ, 0xc0, !PT ;  /* 0xff800000021f7812 */ /* 0x000fe400078ec0ff */
[----:B------:R-:W-:Y:S01]  /*2120*/  IADD3 R2, R0, -0x3f3504f3, RZ ;  /* 0xc0cafb0d00027810 */ /* 0x000fe20007ffe0ff */
[----:B------:R-:W-:Y:S01]  /*2130*/  @P2 FMUL R47, R47, 0.25 ;  /* 0x3e8000002f2f2820 */ /* 0x000fe20000400000 */
[----:B------:R-:W-:Y:S01]  /*2140*/  FSETP.GT.AND P4, PT, |R49|, 8.50705917302346158658e+37, PT ;  /* 0x7e8000003100780b */ /* 0x000fe20003f84200 */
[----:B------:R-:W1:Y:S01]  /*2150*/  I2F R26, R30 ;  /* 0x0000001e001a7306 */ /* 0x000e620000201400 */
[----:B------:R-:W-:Y:S01]  /*2160*/  LOP3.LUT R37, R2, 0xff800000, RZ, 0xc0, !PT ;  /* 0xff80000002257812 */ /* 0x000fe200078ec0ff */
[----:B------:R-:W-:Y:S01]  /*2170*/  @P2 FMUL R51, R51, 0.25 ;  /* 0x3e80000033332820 */ /* 0x000fe20000400000 */
[----:B------:R-:W-:Y:S02]  /*2180*/  IADD3 R2, R24, -0x3f3504f3, RZ ;  /* 0xc0cafb0d18027810 */ /* 0x000fe40007ffe0ff */
[----:B------:R-:W-:Y:S01]  /*2190*/  FSETP.GEU.AND P1, PT, |R49|, 1.175494350822287508e-38, PT ;  /* 0x008000003100780b */ /* 0x000fe20003f2e200 */
[----:B------:R-:W-:Y:S01]  /*21a0*/  @!P3 FMUL R47, R47, 16777216 ;  /* 0x4b8000002f2fb820 */ /* 0x000fe20000400000 */
[----:B------:R-:W-:Y:S01]  /*21b0*/  LOP3.LUT R41, R2, 0xff800000, RZ, 0xc0, !PT ;  /* 0xff80000002297812 */ /* 0x000fe200078ec0ff */
[----:B------:R-:W2:Y:S01]  /*21c0*/  I2F R29, R31 ;  /* 0x0000001f001d7306 */ /* 0x000ea20000201400 */
[----:B------:R-:W-:Y:S01]  /*21d0*/  MOV R53, R33 ;  /* 0x0000002100357202 */ /* 0x000fe20000000f00 */
[----:B------:R-:W-:Y:S01]  /*21e0*/  @!P3 FMUL R51, R51, 16777216 ;  /* 0x4b8000003333b820 */ /* 0x000fe20000400000 */
[----:B------:R-:W-:Y:S01]  /*21f0*/  MOV R33, R35 ;  /* 0x0000002300217202 */ /* 0x000fe20000000f00 */
[----:B------:R-:W-:Y:S01]  /*2200*/  @P4 FMUL R49, R49, 0.25 ;  /* 0x3e80000031314820 */ /* 0x000fe20000400000 */
[----:B------:R-:W-:Y:S01]  /*2210*/  ISETP.GE.U32.AND P5, PT, R22, 0x7f800000, PT ;  /* 0x7f8000001600780c */ /* 0x000fe20003fa6070 */
[----:B0-----:R-:W-:Y:S01]  /*2220*/  FMUL R35, R42, R61 ;  /* 0x0000003d2a237220 */ /* 0x001fe20000400000 */
[----:B------:R-:W-:Y:S01]  /*2230*/  LEA R21, R44, R3, 0x3 ;  /* 0x000000032c157211 */ /* 0x000fe200078e18ff */
[----:B------:R0:W3:Y:S01]  /*2240*/  I2F R39, R37 ;  /* 0x0000002500277306 */ /* 0x0000e20000201400 */
[----:B-1----:R-:W-:Y:S01]  /*2250*/  FFMA.FTZ R25, R26, 1.1920928955078125e-07, R25 ;  /* 0x340000001a197823 */ /* 0x002fe20000010019 */
[----:B------:R-:W-:Y:S01]  /*2260*/  ISETP.GE.U32.AND P0, PT, R52, 0x20, PT ;  /* 0x000000203400780c */ /* 0x000fe20003f06070 */
[----:B------:R-:W-:Y:S01]  /*2270*/  @!P1 FMUL R49, R49, 16777216 ;  /* 0x4b80000031319820 */ /* 0x000fe20000400000 */
[----:B------:R-:W-:Y:S01]  /*2280*/  LEA R20, P6, R21, R46, 0x1 ;  /* 0x0000002e15147211 */ /* 0x000fe200078c08ff */
[----:B------:R-:W-:Y:S01]  /*2290*/  FMUL R42, R42, R63 ;  /* 0x0000003f2a2a7220 */ /* 0x000fe20000400000 */
[----:B------:R-:W-:Y:S01]  /*22a0*/  LEA R44, R44, R21, 0x3 ;  /* 0x000000152c2c7211 */ /* 0x000fe200078e18ff */
[----:B------:R-:W-:Y:S01]  /*22b0*/  @P2 FMUL R33, R33, 0.25 ;  /* 0x3e80000021212820 */ /* 0x000fe20000400000 */
[----:B------:R1:W4:Y:S01]  /*22c0*/  I2F R43, R41 ;  /* 0x00000029002b7306 */ /* 0x0003220000201400 */
[----:B--2---:R-:W-:Y:S01]  /*22d0*/  FFMA.FTZ R26, R29, 1.1920928955078125e-07, R28 ;  /* 0x340000001d1a7823 */ /* 0x004fe2000001001c */
[----:B------:R-:W-:Y:S01]  /*22e0*/  F2FP.BF16.PACK_AB R42, R35, R42 ;  /* 0x0000002a232a723e */ /* 0x000fe200000010ff */
[----:B------:R-:W-:Y:S01]  /*22f0*/  @!P3 FMUL R33, R33, 16777216 ;  /* 0x4b8000002121b820 */ /* 0x000fe20000400000 */
[C---:B0-----:R-:W-:Y:S01]  /*2300*/  IADD3 R37, R0.reuse, -R37, RZ ;  /* 0x8000002500257210 */ /* 0x041fe20007ffe0ff */
[----:B------:R-:W-:Y:S01]  /*2310*/  @P4 FMUL R53, R53, 0.25 ;  /* 0x3e80000035354820 */ /* 0x000fe20000400000 */
[----:B------:R-:W-:Y:S01]  /*2320*/  ISETP.GE.U32.AND P3, PT, R0, 0x7f800000, PT ;  /* 0x7f8000000000780c */ /* 0x000fe20003f66070 */
[----:B------:R-:W-:Y:S01]  /*2330*/  @P4 FMUL R55, R55, 0.25 ;  /* 0x3e80000037374820 */ /* 0x000fe20000400000 */
[----:B------:R-:W0:Y:S01]  /*2340*/  MUFU.RCP R32, R47 ;  /* 0x0000002f00207308 */ /* 0x000e220000001000 */
[----:B---3--:R-:W-:Y:S01]  /*2350*/  FFMA.FTZ R28, R39, 1.1920928955078125e-07, R36 ;  /* 0x34000000271c7823 */ /* 0x008fe20000010024 */
[----:B------:R2:W-:Y:S01]  /*2360*/  STS.U16 [R45], R42 ;  /* 0x0000002a2d007388 */ /* 0x0005e20000000400 */
[----:B------:R-:W-:Y:S01]  /*2370*/  FMUL R36, R40, R57 ;  /* 0x0000003928247220 */ /* 0x000fe20000400000 */
[----:B-1----:R-:W-:Y:S01]  /*2380*/  IADD3 R41, R24, -R41, RZ ;  /* 0x8000002918297210 */ /* 0x002fe20007ffe0ff */
[----:B------:R-:W-:Y:S01]  /*2390*/  FMUL R39, R40, R59 ;  /* 0x0000003b28277220 */ /* 0x000fe20000400000 */
[C---:B------:R-:W-:Y:S01]  /*23a0*/  ISETP.GE.U32.AND P4, PT, R23.reuse, 0x7f800000, PT ;  /* 0x7f8000001700780c */ /* 0x040fe20003f86070 */
[----:B------:R-:W-:Y:S01]  /*23b0*/  IMAD.IADD R30, R23, 0x1, -R30 ;  /* 0x00000001171e7824 */ /* 0x000fe200078e0a1e */
[----:B------:R-:W1:Y:S01]  /*23c0*/  MUFU.RCP R34, R49 ;  /* 0x0000003100227308 */ /* 0x000e620000001000 */
[----:B----4-:R-:W-:Y:S01]  /*23d0*/  FFMA.FTZ R29, R43, 1.1920928955078125e-07, R38 ;  /* 0x340000002b1d7823 */ /* 0x010fe20000010026 */
[----:B------:R-:W-:Y:S01]  /*23e0*/  F2FP.BF16.PACK_AB R36, R36, R39 ;  /* 0x000000272424723e */ /* 0x000fe200000010ff */
[----:B------:R-:W-:Y:S01]  /*23f0*/  @!P1 FMUL R53, R53, 16777216 ;  /* 0x4b80000035359820 */ /* 0x000fe20000400000 */
[----:B------:R-:W-:Y:S01]  /*2400*/  PRMT R39, R42, 0x7632, R39 ;  /* 0x000076322a277816 */ /* 0x000fe20000000027 */
[----:B------:R-:W-:Y:S01]  /*2410*/  @!P1 FMUL R55, R55, 16777216 ;  /* 0x4b80000037379820 */ /* 0x000fe20000400000 */
[----:B------:R-:W-:Y:S01]  /*2420*/  LOP3.LUT R38, R45, 0x20, RZ, 0x3c, !PT ;  /* 0x000000202d267812 */ /* 0x000fe200078e3cff */
[----:B------:R-:W-:Y:S01]  /*2430*/  FADD R30, R30, -1 ;  /* 0xbf8000001e1e7421 */ /* 0x000fe20000000000 */
[----:B------:R-:W-:Y:S01]  /*2440*/  PRMT R40, R36, 0x7632, R40 ;  /* 0x0000763224287816 */ /* 0x000fe20000000028 */
[C---:B0-----:R-:W-:Y:S01]  /*2450*/  FMUL R33, R32.reuse, R33 ;  /* 0x0000002120217220 */ /* 0x041fe20000400000 */
[----:B------:R-:W-:Y:S01]  /*2460*/  STS.U16 [R45+0x80], R39 ;  /* 0x000080272d007388 */ /* 0x000fe20000000400 */
[----:B------:R-:W-:Y:S01]  /*2470*/  FMUL R32, R32, R51 ;  /* 0x0000003320207220 */ /* 0x000fe20000400000 */
[----:B------:R-:W-:Y:S01]  /*2480*/  ISETP.GE.U32.AND P1, PT, R24, 0x7f800000, PT ;  /* 0x7f8000001800780c */ /* 0x000fe20003f26070 */
[----:B------:R-:W-:Y:S01]  /*2490*/  FADD R37, R37, -1 ;  /* 0xbf80000025257421 */ /* 0x000fe20000000000 */
[----:B------:R0:W-:Y:S01]  /*24a0*/  STS.U16 [R38+0x400], R36 ;  /* 0x0004002426007388 */ /* 0x0001e20000000400 */
[----:B------:R-:W-:Y:S01]  /*24b0*/  FADD R41, R41, -1 ;  /* 0xbf80000029297421 */ /* 0x000fe20000000000 */
[----:B------:R-:W-:Y:S01]  /*24c0*/  F2FP.BF16.PACK_AB R32, R33, R32 ;  /* 0x000000202120723e */ /* 0x000fe200000010ff */
[C---:B-1----:R-:W-:Y:S01]  /*24d0*/  FMUL R35, R34.reuse, R53 ;  /* 0x0000003522237220 */ /* 0x042fe20000400000 */
[----:B------:R1:W-:Y:S01]  /*24e0*/  STS.U16 [R38+0x480], R40 ;  /* 0x0004802826007388 */ /* 0x0003e20000000400 */
[----:B------:R-:W-:Y:S01]  /*24f0*/  FMUL R34, R34, R55 ;  /* 0x0000003722227220 */ /* 0x000fe20000400000 */
[----:B--2---:R-:W-:-:S02]  /*2500*/  PRMT R42, R32, 0x7610, R42 ;  /* 0x00007610202a7816 */ /* 0x004fc4000000002a */
[----:B------:R-:W-:Y:S02]  /*2510*/  LOP3.LUT R33, R45, 0x40, RZ, 0x3c, !PT ;  /* 0x000000402d217812 */ /* 0x000fe400078e3cff */
[----:B0-----:R-:W-:Y:S02]  /*2520*/  MOV R36, 0x3dc6b27f ;  /* 0x3dc6b27f00247802 */ /* 0x001fe40000000f00 */
[----:B------:R-:W-:Y:S02]  /*2530*/  F2FP.BF16.PACK_AB R34, R35, R34 ;  /* 0x000000222322723e */ /* 0x000fe400000010ff */
[----:B-1----:R-:W-:Y:S01]  /*2540*/  PRMT R38, R32, 0x7632, R38 ;  /* 0x0000763220267816 */ /* 0x002fe20000000026 */
[----:B------:R-:W-:Y:S01]  /*2550*/  IMAD.IADD R32, R22, 0x1, -R31 ;  /* 0x0000000116207824 */ /* 0x000fe200078e0a1f */
[----:B------:R-:W-:Y:S01]  /*2560*/  PRMT R43, R34, 0x7632, R43 ;  /* 0x00007632222b7816 */ /* 0x000fe2000000002b */
[----:B------:R-:W-:Y:S01]  /*2570*/  FFMA.FTZ R31, R30, R36, -0.16845393180847167969 ;  /* 0xbe2c7f301e1f7423 */ /* 0x000fe20000010024 */
[----:B------:R-:W-:Y:S01]  /*2580*/  LOP3.LUT R35, R45, 0x60, RZ, 0x3c, !PT ;  /* 0x000000602d237812 */ /* 0x000fe200078e3cff */
[----:B------:R0:W-:Y:S01]  /*2590*/  STS.U16 [R33+0x800], R34 ;  /* 0x0008002221007388 */ /* 0x0001e20000000400 */
[----:B------:R-:W-:Y:S01]  /*25a0*/  FADD R32, R32, -1 ;  /* 0xbf80000020207421 */ /* 0x000fe20000000000 */
[----:B------:R-:W-:Y:S01]  /*25b0*/  FSETP.NEU.AND P2, PT, R23, RZ, PT ;  /* 0x000000ff1700720b */ /* 0x000fe20003f4d000 */
[----:B------:R-:W-:Y:S01]  /*25c0*/  FFMA.FTZ R31, R30, R31, 0.1716887056827545166 ;  /* 0x3e2fcf2a1e1f7423 */ /* 0x000fe2000001001f */
[----:B------:R1:W-:Y:S01]  /*25d0*/  STS.U16 [R33+0x880], R43 ;  /* 0x0008802b21007388 */ /* 0x0003e20000000400 */
[----:B------:R-:W-:-:S02]  /*25e0*/  LEA.HI.X.SX32 R21, R21, R48, 0x1, P6 ;  /* 0x0000003015157211 */ /* 0x000fc400030f0eff */
[----:B------:R-:W-:Y:S01]  /*25f0*/  FFMA.FTZ R31, R30, R31, -0.17900948226451873779 ;  /* 0xbe374e431e1f7423 */ /* 0x000fe2000001001f */
[----:B------:R-:W-:Y:S01]  /*2600*/  STS.U16 [R35+0xc00], R42 ;  /* 0x000c002a23007388 */ /* 0x000fe20000000400 */
[----:B------:R-:W-:Y:S01]  /*2610*/  LEA R2, P6, R44, R46, 0x1 ;  /* 0x0000002e2c027211 */ /* 0x000fe200078c08ff */
[-C--:B0-----:R-:W-:Y:S02]  /*2620*/  FFMA.FTZ R34, R37, R36.reuse, -0.16845393180847167969 ;  /* 0xbe2c7f3025227423 */ /* 0x081fe40000010024 */
[----:B------:R-:W-:Y:S01]  /*2630*/  FFMA.FTZ R31, R30, R31, 0.20512372255325317383 ;  /* 0x3e520bf41e1f7423 */ /* 0x000fe2000001001f */
[----:B------:R-:W-:Y:S01]  /*2640*/  STS.U16 [R35+0xc80], R38 ;  /* 0x000c802623007388 */ /* 0x000fe20000000400 */
[----:B-1----:R-:W-:Y:S01]  /*2650*/  FFMA.FTZ R33, R32, R36, -0.16845393180847167969 ;  /* 0xbe2c7f3020217423 */ /* 0x002fe20000010024 */
[----:B------:R-:W-:Y:S01]  /*2660*/  LEA.HI.X.SX32 R3, R44, R48, 0x1, P6 ;  /* 0x000000302c037211 */ /* 0x000fe200030f0eff */
[----:B------:R-:W-:Y:S01]  /*2670*/  FFMA.FTZ R31, R30, R31, -0.24046532809734344482 ;  /* 0xbe763c8b1e1f7423 */ /* 0x000fe2000001001f */
[----:B------:R-:W-:Y:S01]  /*2680*/  BAR.SYNC.DEFER_BLOCKING 0x0 ;  /* 0x0000000000007b1d */ /* 0x000fe20000010000 */
[----:B------:R-:W-:-:S02]  /*2690*/  FFMA.FTZ R33, R32, R33, 0.1716887056827545166 ;  /* 0x3e2fcf2a20217423 */ /* 0x000fc40000010021 */
[----:B------:R-:W-:Y:S02]  /*26a0*/  FFMA.FTZ R31, R30, R31, 0.28857114911079406738 ;  /* 0x3e93bf991e1f7423 */ /* 0x000fe4000001001f */
[----:B------:R-:W-:Y:S02]  /*26b0*/  FFMA.FTZ R33, R32, R33, -0.17900948226451873779 ;  /* 0xbe374e4320217423 */ /* 0x000fe40000010021 */
[C---:B------:R-:W-:Y:S02]  /*26c0*/  FFMA.FTZ R31, R30.reuse, R31, -0.36067417263984680176 ;  /* 0xbeb8aa491e1f7423 */ /* 0x040fe4000001001f */
[----:B------:R-:W-:Y:S02]  /*26d0*/  FFMA.FTZ R36, R41, R36, -0.16845393180847167969 ;  /* 0xbe2c7f3029247423 */ /* 0x000fe40000010024 */
[----:B------:R-:W-:Y:S02]  /*26e0*/  FFMA.FTZ R31, R30, R31, 0.48089820146560668945 ;  /* 0x3ef6384a1e1f7423 */ /* 0x000fe4000001001f */
[----:B------:R-:W-:-:S02]  /*26f0*/  FFMA.FTZ R34, R37, R34, 0.1716887056827545166 ;  /* 0x3e2fcf2a25227423 */ /* 0x000fc40000010022 */
[----:B------:R-:W-:Y:S02]  /*2700*/  FFMA.FTZ R31, R30, R31, -0.72134751081466674805 ;  /* 0xbf38aa3b1e1f7423 */ /* 0x000fe4000001001f */
[----:B------:R-:W-:Y:S02]  /*2710*/  FFMA.FTZ R33, R32, R33, 0.20512372255325317383 ;  /* 0x3e520bf420217423 */ /* 0x000fe40000010021 */
[----:B------:R-:W-:Y:S02]  /*2720*/  FMUL R31, R30, R31 ;  /* 0x0000001f1e1f7220 */ /* 0x000fe40000400000 */
[----:B------:R-:W-:Y:S02]  /*2730*/  FFMA.FTZ R36, R41, R36, 0.1716887056827545166 ;  /* 0x3e2fcf2a29247423 */ /* 0x000fe40000010024 */
[----:B------:R-:W-:Y:S01]  /*2740*/  FFMA.FTZ R34, R37, R34, -0.17900948226451873779 ;  /* 0xbe374e4325227423 */ /* 0x000fe20000010022 */
[----:B------:R-:W0:Y:S01]  /*2750*/  LDS R35, [R5] ;  /* 0x0000000005237984 */ /* 0x000e220000000800 */
[----:B------:R-:W-:-:S02]  /*2760*/  FFMA.FTZ R33, R32, R33, -0.24046532809734344482 ;  /* 0xbe763c8b20217423 */ /* 0x000fc40000010021 */
[----:B------:R-:W-:Y:S01]  /*2770*/  FMUL R31, R30, R31 ;  /* 0x0000001f1e1f7220 */ /* 0x000fe20000400000 */
[----:B------:R-:W1:Y:S01]  /*2780*/  LDS R39, [R5+0x100] ;  /* 0x0001000005277984 */ /* 0x000e620000000800 */
[----:B------:R-:W-:Y:S02]  /*2790*/  FFMA.FTZ R36, R41, R36, -0.17900948226451873779 ;  /* 0xbe374e4329247423 */ /* 0x000fe40000010024 */
[----:B------:R-:W-:Y:S01]  /*27a0*/  FFMA.FTZ R34, R37, R34, 0.20512372255325317383 ;  /* 0x3e520bf425227423 */ /* 0x000fe20000010022 */
[----:B------:R-:W2:Y:S01]  /*27b0*/  LDS R43, [R5+0x300] ;  /* 0x00030000052b7984 */ /* 0x000ea20000000800 */
[----:B------:R-:W-:Y:S02]  /*27c0*/  FFMA.FTZ R33, R32, R33, 0.28857114911079406738 ;  /* 0x3e93bf9920217423 */ /* 0x000fe40000010021 */
[----:B------:R-:W-:Y:S02]  /*27d0*/  FFMA.FTZ R36, R41, R36, 0.20512372255325317383 ;  /* 0x3e520bf429247423 */ /* 0x000fe40000010024 */
[----:B------:R-:W-:-:S02]  /*27e0*/  FFMA.FTZ R34, R37, R34, -0.24046532809734344482 ;  /* 0xbe763c8b25227423 */ /* 0x000fc40000010022 */
[----:B------:R-:W-:Y:S02]  /*27f0*/  FFMA.FTZ R30, R30, 1.4426950216293334961, R31 ;  /* 0x3fb8aa3b1e1e7823 */ /* 0x000fe4000001001f */
[----:B------:R-:W3:Y:S01]  /*2800*/  LDS R31, [R5+0x200] ;  /* 0x00020000051f7984 */ /* 0x000ee20000000800 */
[C---:B------:R-:W-:Y:S02]  /*2810*/  FFMA.FTZ R33, R32.reuse, R33, -0.36067417263984680176 ;  /* 0xbeb8aa4920217423 */ /* 0x040fe40000010021 */
[----:B------:R-:W-:Y:S02]  /*2820*/  FFMA.FTZ R36, R41, R36, -0.24046532809734344482 ;  /* 0xbe763c8b29247423 */ /* 0x000fe40000010024 */
[----:B------:R-:W-:Y:S02]  /*2830*/  FFMA.FTZ R34, R37, R34, 0.28857114911079406738 ;  /* 0x3e93bf9925227423 */ /* 0x000fe40000010022 */
[----:B------:R-:W-:Y:S02]  /*2840*/  FFMA.FTZ R33, R32, R33, 0.48089820146560668945 ;  /* 0x3ef6384a20217423 */ /* 0x000fe40000010021 */
[----:B------:R-:W-:-:S02]  /*2850*/  FFMA.FTZ R36, R41, R36, 0.28857114911079406738 ;  /* 0x3e93bf9929247423 */ /* 0x000fc40000010024 */
[----:B------:R-:W-:Y:S02]  /*2860*/  FFMA.FTZ R34, R37, R34, -0.36067417263984680176 ;  /* 0xbeb8aa4925227423 */ /* 0x000fe40000010022 */
[C---:B------:R-:W-:Y:S02]  /*2870*/  FFMA.FTZ R33, R32.reuse, R33, -0.72134751081466674805 ;  /* 0xbf38aa3b20217423 */ /* 0x040fe40000010021 */
[----:B------:R-:W-:Y:S02]  /*2880*/  FFMA.FTZ R36, R41, R36, -0.36067417263984680176 ;  /* 0xbeb8aa4929247423 */ /* 0x000fe40000010024 */
[----:B------:R-:W-:Y:S02]  /*2890*/  FFMA.FTZ R34, R37, R34, 0.48089820146560668945 ;  /* 0x3ef6384a25227423 */ /* 0x000fe40000010022 */
[----:B------:R-:W-:Y:S02]  /*28a0*/  FMUL R33, R32, R33 ;  /* 0x0000002120217220 */ /* 0x000fe40000400000 */
[----:B------:R-:W-:-:S02]  /*28b0*/  FFMA.FTZ R36, R41, R36, 0.48089820146560668945 ;  /* 0x3ef6384a29247423 */ /* 0x000fc40000010024 */
[----:B------:R-:W-:Y:S01]  /*28c0*/  FFMA.FTZ R34, R37, R34, -0.72134751081466674805 ;  /* 0xbf38aa3b25227423 */ /* 0x000fe20000010022 */
[----:B0-----:R1:W-:Y:S01]  /*28d0*/  STG.E.U16 [R16.64], R35 ;  /* 0x0000002310007986 */ /* 0x0013e2000c101504 */
[C---:B------:R-:W-:Y:S02]  /*28e0*/  FMUL R33, R32.reuse, R33 ;  /* 0x0000002120217220 */ /* 0x040fe40000400000 */
[----:B------:R-:W-:Y:S02]  /*28f0*/  FFMA.FTZ R36, R41, R36, -0.72134751081466674805 ;  /* 0xbf38aa3b29247423 */ /* 0x000fe40000010024 */
[----:B------:R-:W-:Y:S02]  /*2900*/  FMUL R34, R37, R34 ;  /* 0x0000002225227220 */ /* 0x000fe40000400000 */
[----:B------:R-:W-:Y:S02]  /*2910*/  FFMA.FTZ R33, R32, 1.4426950216293334961, R33 ;  /* 0x3fb8aa3b20217823 */ /* 0x000fe40000010021 */
[----:B------:R-:W-:-:S02]  /*2920*/  FADD R25, R25, R30 ;  /* 0x0000001e19197221 */ /* 0x000fc40000000000 */
[----:B------:R-:W-:Y:S01]  /*2930*/  @P4 IMAD.MOV.U32 R30, RZ, RZ, 0x7f800000 ;  /* 0x7f800000ff1e4424 */ /* 0x000fe200078e00ff */
[----:B-1----:R-:W-:Y:S01]  /*2940*/  PRMT R17, R39, 0x7632, R17 ;  /* 0x0000763227117816 */ /* 0x002fe20000000011 */
[----:B------:R-:W-:Y:S02]  /*2950*/  FMUL R36, R41, R36 ;  /* 0x0000002429247220 */ /* 0x000fe40000400000 */
[----:B------:R-:W-:Y:S02]  /*2960*/  FMUL R34, R37, R34 ;  /* 0x0000002225227220 */ /* 0x000fe40000400000 */
[----:B------:R-:W-:Y:S01]  /*2970*/  FADD R26, R26, R33 ;  /* 0x000000211a1a7221 */ /* 0x000fe20000000000 */
[----:B------:R-:W-:Y:S01]  /*2980*/  @P5 MOV R33, 0x7f800000 ;  /* 0x7f80000000215802 */ /* 0x000fe20000000f00 */
[----:B------:R-:W-:Y:S01]  /*2990*/  @P4 FFMA.FTZ R25, R23, R30, +INF ;  /* 0x7f80000017194423 */ /* 0x000fe2000001001e */
[----:B------:R-:W-:Y:S01]  /*29a0*/  @P3 MOV R23, 0x7f800000 ;  /* 0x7f80000000173802 */ /* 0x000fe20000000f00 */
[----:B------:R-:W-:Y:S01]  /*29b0*/  FMUL R36, R41, R36 ;  /* 0x0000002429247220 */ /* 0x000fe20000400000 */
[----:B------:R-:W-:Y:S01]  /*29c0*/  FSETP.NEU.AND P4, PT, R22, RZ, PT ;  /* 0x000000ff1600720b */ /* 0x000fe20003f8d000 */
[----:B------:R-:W-:Y:S01]  /*29d0*/  FFMA.FTZ R37, R37, 1.4426950216293334961, R34 ;  /* 0x3fb8aa3b25257823 */ /* 0x000fe20000010022 */
[----:B------:R-:W-:Y:S01]  /*29e0*/  FSEL R25, R25, -INF , P2 ;  /* 0xff80000019197808 */ /* 0x000fe20001000000 */
[----:B------:R-:W-:-:S02]  /*29f0*/  FFMA.FTZ R36, R41, 1.4426950216293334961, R36 ;  /* 0x3fb8aa3b29247823 */ /* 0x000fc40000010024 */
[----:B------:R-:W-:Y:S02]  /*2a00*/  FADD R28, R28, R37 ;  /* 0x000000251c1c7221 */ /* 0x000fe40000000000 */
[----:B------:R-:W-:Y:S01]  /*2a10*/  @P5 FFMA.FTZ R26, R22, R33, +INF ;  /* 0x7f800000161a5423 */ /* 0x000fe20000010021 */
[----:B------:R-:W-:Y:S01]  /*2a20*/  PRMT R22, R35, 0x7632, R22 ;  /* 0x0000763223167816 */ /* 0x000fe20000000016 */
[----:B------:R-:W-:Y:S01]  /*2a30*/  @P1 IMAD.MOV.U32 R5, RZ, RZ, 0x7f800000 ;  /* 0x7f800000ff051424 */ /* 0x000fe200078e00ff */
[C---:B------:R-:W-:Y:S01]  /*2a40*/  FSETP.NEU.AND P5, PT, R0.reuse, RZ, PT ;  /* 0x000000ff0000720b */ /* 0x040fe20003fad000 */
[----:B------:R-:W-:Y:S01]  /*2a50*/  @P3 FFMA.FTZ R28, R0, R23, +INF ;  /* 0x7f800000001c3423 */ /* 0x000fe20000010017 */
[C---:B------:R-:W-:Y:S01]  /*2a60*/  FSETP.NEU.AND P3, PT, R24.reuse, RZ, PT ;  /* 0x000000ff1800720b */ /* 0x040fe20003f6d000 */
[----:B------:R-:W-:Y:S01]  /*2a70*/  FADD R29, R29, R36 ;  /* 0x000000241d1d7221 */ /* 0x000fe20000000000 */
[----:B------:R-:W-:Y:S01]  /*2a80*/  STG.E.U16 [R10.64], R22 ;  /* 0x000000160a007986 */ /* 0x000fe2000c101504 */
[----:B------:R-:W-:Y:S01]  /*2a90*/  @P1 FFMA.FTZ R29, R24, R5, +INF ;  /* 0x7f800000181d1423 */ /* 0x000fe20000010005 */
[----:B------:R-:W-:Y:S01]  /*2aa0*/  FSEL R5, R28, -INF , P5 ;  /* 0xff8000001c057808 */ /* 0x000fe20002800000 */
[----:B------:R-:W-:Y:S01]  /*2ab0*/  FFMA R68, R25, 0.69314718246459960938, R90 ;  /* 0x3f31721819447823 */ /* 0x000fe2000000005a */
[----:B------:R-:W-:Y:S01]  /*2ac0*/  STG.E.U16 [R12.64], R39 ;  /* 0x000000270c007986 */ /* 0x000fe2000c101504 */
[----:B------:R-:W-:-:S02]  /*2ad0*/  FSEL R26, R26, -INF , P4 ;  /* 0xff8000001a1a7808 */ /* 0x000fc40002000000 */
[----:B------:R-:W-:Y:S01]  /*2ae0*/  FFMA R70, R5, 0.69314718246459960938, R92 ;  /* 0x3f31721805467823 */ /* 0x000fe2000000005c */
[----:B------:R-:W-:Y:S01]  /*2af0*/  STG.E.U16 [R18.64], R17 ;  /* 0x0000001112007986 */ /* 0x000fe2000c101504 */
[----:B--2---:R-:W-:Y:S01]  /*2b00*/  PRMT R5, R43, 0x7632, R5 ;  /* 0x000076322b057816 */ /* 0x004fe20000000005 */
[----:B------:R-:W-:Y:S01]  /*2b10*/  FFMA R69, R26, 0.69314718246459960938, R69 ;  /* 0x3f3172181a457823 */ /* 0x000fe20000000045 */
[----:B------:R-:W-:Y:S01]  /*2b20*/  FSEL R0, R29, -INF , P3 ;  /* 0xff8000001d007808 */ /* 0x000fe20001800000 */
[----:B---3--:R0:W-:Y:S04]  /*2b30*/  STG.E.U16 [R8.64], R31 ;  /* 0x0000001f08007986 */ /* 0x0081e8000c101504 */
[----:B------:R-:W-:Y:S01]  /*2b40*/  FFMA R71, R0, 0.69314718246459960938, R91 ;  /* 0x3f31721800477823 */ /* 0x000fe2000000005b */
[----:B0-----:R-:W-:-:S05]  /*2b50*/  PRMT R9, R31, 0x7632, R9 ;  /* 0x000076321f097816 */ /* 0x001fca0000000009 */
[----:B------:R0:W-:Y:S04]  /*2b60*/  STG.E.U16 [R6.64], R9 ;  /* 0x0000000906007986 */ /* 0x0001e8000c101504 */
[----:B------:R0:W-:Y:S04]  /*2b70*/  STG.E.U16 [R20.64], R43 ;  /* 0x0000002b14007986 */ /* 0x0001e8000c101504 */
[----:B------:R0:W-:Y:S04]  /*2b80*/  STG.E.U16 [R2.64], R5 ;  /* 0x0000000502007986 */ /* 0x0001e8000c101504 */
[----:B------:R-:W-:Y:S06]  /*2b90*/  BAR.SYNC.DEFER_BLOCKING 0x0 ;  /* 0x0000000000007b1d */ /* 0x000fec0000010000 */
[----:B------:R0:W-:Y:S04]  /*2ba0*/  STS.128 [R14.X4], R68 ;  /* 0x000000440e007388 */ /* 0x0001e80000004c00 */
[----:B------:R-:W-:Y:S06]  /*2bb0*/  BAR.SYNC.DEFER_BLOCKING 0x0 ;  /* 0x0000000000007b1d */ /* 0x000fec0000010000 */
[----:B------:R-:W-:Y:S05]  /*2bc0*/  @P0 EXIT ;  /* 0x000000000000094d */ /* 0x000fea0003800000 */
[----:B0-----:R-:W0:Y:S01]  /*2bd0*/  LDS R15, [R15] ;  /* 0x000000000f0f7984 */ /* 0x001e220000000800 */
[----:B------:R-:W-:Y:S01]  /*2be0*/  IMAD R4, R4, c[0x0][0x1cc], RZ ;  /* 0x0000730004047a24 */ /* 0x000fe200078e02ff */
[C---:B------:R-:W-:Y:S01]  /*2bf0*/  SHF.L.U32 R3, R27.reuse, 0x2, RZ ;  /* 0x000000021b037819 */ /* 0x040fe200000006ff */
[----:B------:R-:W-:-:S03]  /*2c00*/  IMAD.HI R27, R27, 0x4, RZ ;  /* 0x000000041b1b7827 */ /* 0x000fc600078e02ff */
[C---:B------:R-:W-:Y:S01]  /*2c10*/  SHF.L.U32 R2, R4.reuse, 0x2, RZ ;  /* 0x0000000204027819 */ /* 0x040fe200000006ff */
[----:B------:R-:W-:-:S03]  /*2c20*/  IMAD.HI R4, R4, 0x4, RZ ;  /* 0x0000000404047827 */ /* 0x000fc600078e02ff */
[----:B------:R-:W-:-:S04]  /*2c30*/  IADD3 R2, P0, P1, R3, c[0x0][0x180], R2 ;  /* 0x0000600003027a10 */ /* 0x000fc8000791e002 */
[----:B------:R-:W-:-:S05]  /*2c40*/  IADD3.X R3, R27, c[0x0][0x184], R4, P0, P1 ;  /* 0x000061001b037a10 */ /* 0x000fca00007e2404 */
[----:B0-----:R-:W-:Y:S01]  /*2c50*/  STG.E [R2.64], R15 ;  /* 0x0000000f02007986 */ /* 0x001fe2000c101904 */
[----:B------:R-:W-:Y:S05]  /*2c60*/  EXIT ;  /* 0x000000000000794d */ /* 0x000fea0003800000 */
.L_x_2:
[----:B------:R-:W-:-:S00]  /*2c70*/  BRA `(.L_x_2) ;  /* 0xfffffff000007947 */ /* 0x000fc0000383ffff */
[----:B------:R-:W-:-:S00]  /*2c80*/  NOP ;  /* 0x0000000000007918 */ /* 0x000fc00000000000 */
[----:B------:R-:W-:-:S00]  /*2c90*/  NOP ;  /* 0x0000000000007918 */ /* 0x000fc00000000000 */
[----:B------:R-:W-:-:S00]  /*2ca0*/  NOP ;  /* 0x0000000000007918 */ /* 0x000fc00000000000 */
[----:B------:R-:W-:-:S00]  /*2cb0*/  NOP ;  /* 0x0000000000007918 */ /* 0x000fc00000000000 */
[----:B------:R-:W-:-:S00]  /*2cc0*/  NOP ;  /* 0x0000000000007918 */ /* 0x000fc00000000000 */
[----:B------:R-:W-:-:S00]  /*2cd0*/  NOP ;  /* 0x0000000000007918 */ /* 0x000fc00000000000 */
[----:B------:R-:W-:-:S00]  /*2ce0*/  NOP ;  /* 0x0000000000007918 */ /* 0x000fc00000000000 */
[----:B------:R-:W-:-:S00]  /*2cf0*/  NOP ;  /* 0x0000000000007918 */ /* 0x000fc00000000000 */
.L_x_3:


//--------------------- .nv.global.init           --------------------------
	.section	.nv.global.init,"aw",@progbits
.nv.global.init:
	.type		_$_str,@object
	.size		_$_str,(.L_0 - _$_str)
_$_str:
        /*0000*/ 	.byte	0x5f, 0x5f, 0x43, 0x55, 0x44, 0x41, 0x5f, 0x46, 0x54, 0x5a, 0x00
.L_0:


//--------------------- .nv.shared.attn_fwd       --------------------------
	.section	.nv.shared.attn_fwd,"aw",@nobits
	.sectionflags	@""
	.align	16
